// auto-generated by cutlass_sweep.gemm — config: {"arch": "sm_100", "cluster_m": 1, "cluster_n": 2, "dtype": "int8", "stages": 4, "tile_k": 32, "tile_m": 64, "tile_n": 64}
#include "cutlass/cutlass.h"
#include "cutlass/gemm/collective/collective_builder.hpp"
#include "cutlass/gemm/device/gemm_universal_adapter.h"
#include "cutlass/gemm/kernel/gemm_universal.hpp"
#include "cutlass/epilogue/collective/collective_builder.hpp"

using ElemA = int8_t;
using ElemB = int8_t;
using ElemCD = int8_t;
using Acc  = int32_t;
using TileShape    = cute::Shape<cute::_64, cute::_64, cute::_32>;
using ClusterShape = cute::Shape<cute::_1, cute::_2, cute::_1>;

using CollectiveEpilogue = typename cutlass::epilogue::collective::CollectiveBuilder<
    cutlass::arch::Sm100, cutlass::arch::OpClassTensorOp,
    TileShape, ClusterShape,
    cutlass::epilogue::collective::EpilogueTileAuto,
    Acc, Acc,
    ElemCD, cutlass::layout::RowMajor, 128 / cutlass::sizeof_bits<ElemCD>::value,
    ElemCD, cutlass::layout::RowMajor, 128 / cutlass::sizeof_bits<ElemCD>::value,
    cutlass::epilogue::collective::EpilogueScheduleAuto
  >::CollectiveOp;

using CollectiveMainloop = typename cutlass::gemm::collective::CollectiveBuilder<
    cutlass::arch::Sm100, cutlass::arch::OpClassTensorOp,
    ElemA, cutlass::layout::RowMajor, 128 / cutlass::sizeof_bits<ElemA>::value,
    ElemB, cutlass::layout::ColumnMajor, 128 / cutlass::sizeof_bits<ElemB>::value,
    Acc,
    TileShape, ClusterShape,
    cutlass::gemm::collective::StageCount<4>,
    cutlass::gemm::collective::KernelScheduleAuto
  >::CollectiveOp;

using GemmKernel = cutlass::gemm::kernel::GemmUniversal<
    cute::Shape<int,int,int,int>,
    CollectiveMainloop,
    CollectiveEpilogue
>;
using Gemm = cutlass::gemm::device::GemmUniversalAdapter<GemmKernel>;

// Force the device kernel symbol into the cubin without needing a host main.
auto* _anchor = &cutlass::device_kernel<GemmKernel>;


// ===== COMPILED SASS (sm_100a) =====

	.target	sm_100a

	.elftype	@"ET_EXEC"


//--------------------- .note.nv.tkinfo           --------------------------
	.section	.note.nv.tkinfo,"",@"SHT_NOTE"
	.sectionflags	@"SHF_NOTE_NV_TKINFO"
	.tkinfo
        /*0018*/ 	.word	0x00000002
        /*0030*/ 	.string	""
        /*0030*/ 	.string	"ptxas"
        /*0030*/ 	.string	"Cuda compilation tools, release 13.0, V13.0.88"
        /*0030*/ 	.string	"Build cuda_13.0.r13.0/compiler.36424714_0"
        /*0030*/ 	.string	"-arch sm_100a -m 64 "



//--------------------- .note.nv.cuinfo           --------------------------
	.section	.note.nv.cuinfo,"",@"SHT_NOTE"
	.sectionflags	@"SHF_NOTE_NV_CUINFO"
        /*0018*/ 	.short	0x0002
        /*001a*/ 	.short	0x0064
        /*001c*/ 	.short	0x0082
	.zero		2


//--------------------- .nv.info                  --------------------------
	.section	.nv.info,"",@"SHT_CUDA_INFO"
	.align	4


	//----- nvinfo : EIATTR_REGCOUNT
	.align		4
        /*0000*/ 	.byte	0x04, 0x2f
        /*0002*/ 	.short	(.L_19 - .L_18)
	.align		4
.L_18:
        /*0004*/ 	.word	index@(_ZN7cutlass13device_kernelINS_4gemm6kernel13GemmUniversalIN4cute5tupleIJiiiiEEENS1_10collective13CollectiveMmaINS1_35MainloopSm100TmaUmmaWarpSpecializedILi4ELi2ELi4ENS5_IJNS4_1CILi1EEENSA_ILi2EEESB_EEEEENS5_IJNSA_ILi64EEESF_NSA_ILi32EEEEEEaNS5_IJlSB_lEEEaSI_NS4_8TiledMMAINS4_8MMA_AtomIJNS4_15SM100_MMA_S8_SSIaaiLi64ELi64ELNS4_4UMMA5MajorE0ELSN_0ELNSM_8SaturateE0EEEEEENS4_6LayoutINS5_IJSB_SB_SB_EEENS5_IJNSA_ILi0EEEST_ST_EEEEENS5_IJNS4_10UnderscoreESW_SW_EEEEENS4_23SM90_TMA_LOAD_MULTICASTENS4_14ComposedLayoutINS4_7SwizzleILi1ELi4ELi3EEENS4_18smem_ptr_flag_bitsILi8EEENSR_INS5_IJNSA_ILi8EEESG_EEENS5_IJSG_SB_EEEEEEEvNS4_8identityENS4_13SM90_TMA_LOADES19_vS1A_EENS_8epilogue10collective18CollectiveEpilogueINS1D_23Sm100TmaWarpSpecializedILi1ELi1ELi32ELb0ELb0EEEJSH_NS5_IJNSR_ISF_SB_EES1I_EEEaSI_aSI_NS1D_6fusion15FusionCallbacksIS1H_NS1K_17LinearCombinationIaiaiLNS_15FloatRoundStyleE2EEESH_S1J_JEEENS4_5SM1004TMEM4LOAD26SM100_TMEM_LOAD_16dp32b32xES1B_NS10_INS11_ILi2ELi4ELi3EEES14_NSR_INS5_IJS15_SF_EEENS5_IJSF_SB_EEEEEEENS4_39AutoVectorizingCopyWithAssumedAlignmentILi128EEENS4_14SM90_TMA_STOREES1Y_S20_S20_EEEvvEEEEvNT_6ParamsE)
        /*0008*/ 	.word	0x00000059


	//----- nvinfo : EIATTR_FRAME_SIZE
	.align		4
.L_19:
        /*000c*/ 	.byte	0x04, 0x11
        /*000e*/ 	.short	(.L_21 - .L_20)
	.align		4
.L_20:
        /*0010*/ 	.word	index@($__internal_2_$__cuda_sm10x_tcgen05_guardrail_trap_unallocated_columns_being_dealloced)
        /*0014*/ 	.word	0x00000000


	//----- nvinfo : EIATTR_FRAME_SIZE
	.align		4
.L_21:
        /*0018*/ 	.byte	0x04, 0x11
        /*001a*/ 	.short	(.L_23 - .L_22)
	.align		4
.L_22:
        /*001c*/ 	.word	index@($__internal_1_$__cuda_sm10x_tcgen05_guardrail_trap_phase_invalid_during_alloc)
        /*0020*/ 	.word	0x00000000


	//----- nvinfo : EIATTR_FRAME_SIZE
	.align		4
.L_23:
        /*0024*/ 	.byte	0x04, 0x11
        /*0026*/ 	.short	(.L_25 - .L_24)
	.align		4
.L_24:
        /*0028*/ 	.word	index@($__internal_0_$__cuda_sm10x_tcgen05_guardrail_trap_col_being_dealloced_not_returned_by_alloc)
        /*002c*/ 	.word	0x00000000


	//----- nvinfo : EIATTR_FRAME_SIZE
	.align		4
.L_25:
        /*0030*/ 	.byte	0x04, 0x11
        /*0032*/ 	.short	(.L_27 - .L_26)
	.align		4
.L_26:
        /*0034*/ 	.word	index@(_ZN7cutlass13device_kernelINS_4gemm6kernel13GemmUniversalIN4cute5tupleIJiiiiEEENS1_10collective13CollectiveMmaINS1_35MainloopSm100TmaUmmaWarpSpecializedILi4ELi2ELi4ENS5_IJNS4_1CILi1EEENSA_ILi2EEESB_EEEEENS5_IJNSA_ILi64EEESF_NSA_ILi32EEEEEEaNS5_IJlSB_lEEEaSI_NS4_8TiledMMAINS4_8MMA_AtomIJNS4_15SM100_MMA_S8_SSIaaiLi64ELi64ELNS4_4UMMA5MajorE0ELSN_0ELNSM_8SaturateE0EEEEEENS4_6LayoutINS5_IJSB_SB_SB_EEENS5_IJNSA_ILi0EEEST_ST_EEEEENS5_IJNS4_10UnderscoreESW_SW_EEEEENS4_23SM90_TMA_LOAD_MULTICASTENS4_14ComposedLayoutINS4_7SwizzleILi1ELi4ELi3EEENS4_18smem_ptr_flag_bitsILi8EEENSR_INS5_IJNSA_ILi8EEESG_EEENS5_IJSG_SB_EEEEEEEvNS4_8identityENS4_13SM90_TMA_LOADES19_vS1A_EENS_8epilogue10collective18CollectiveEpilogueINS1D_23Sm100TmaWarpSpecializedILi1ELi1ELi32ELb0ELb0EEEJSH_NS5_IJNSR_ISF_SB_EES1I_EEEaSI_aSI_NS1D_6fusion15FusionCallbacksIS1H_NS1K_17LinearCombinationIaiaiLNS_15FloatRoundStyleE2EEESH_S1J_JEEENS4_5SM1004TMEM4LOAD26SM100_TMEM_LOAD_16dp32b32xES1B_NS10_INS11_ILi2ELi4ELi3EEES14_NSR_INS5_IJS15_SF_EEENS5_IJSF_SB_EEEEEEENS4_39AutoVectorizingCopyWithAssumedAlignmentILi128EEENS4_14SM90_TMA_STOREES1Y_S20_S20_EEEvvEEEEvNT_6ParamsE)
        /*0038*/ 	.word	0x00000000


	//----- nvinfo : EIATTR_MIN_STACK_SIZE
	.align		4
.L_27:
        /*003c*/ 	.byte	0x04, 0x12
        /*003e*/ 	.short	(.L_29 - .L_28)
	.align		4
.L_28:
        /*0040*/ 	.word	index@(_ZN7cutlass13device_kernelINS_4gemm6kernel13GemmUniversalIN4cute5tupleIJiiiiEEENS1_10collective13CollectiveMmaINS1_35MainloopSm100TmaUmmaWarpSpecializedILi4ELi2ELi4ENS5_IJNS4_1CILi1EEENSA_ILi2EEESB_EEEEENS5_IJNSA_ILi64EEESF_NSA_ILi32EEEEEEaNS5_IJlSB_lEEEaSI_NS4_8TiledMMAINS4_8MMA_AtomIJNS4_15SM100_MMA_S8_SSIaaiLi64ELi64ELNS4_4UMMA5MajorE0ELSN_0ELNSM_8SaturateE0EEEEEENS4_6LayoutINS5_IJSB_SB_SB_EEENS5_IJNSA_ILi0EEEST_ST_EEEEENS5_IJNS4_10UnderscoreESW_SW_EEEEENS4_23SM90_TMA_LOAD_MULTICASTENS4_14ComposedLayoutINS4_7SwizzleILi1ELi4ELi3EEENS4_18smem_ptr_flag_bitsILi8EEENSR_INS5_IJNSA_ILi8EEESG_EEENS5_IJSG_SB_EEEEEEEvNS4_8identityENS4_13SM90_TMA_LOADES19_vS1A_EENS_8epilogue10collective18CollectiveEpilogueINS1D_23Sm100TmaWarpSpecializedILi1ELi1ELi32ELb0ELb0EEEJSH_NS5_IJNSR_ISF_SB_EES1I_EEEaSI_aSI_NS1D_6fusion15FusionCallbacksIS1H_NS1K_17LinearCombinationIaiaiLNS_15FloatRoundStyleE2EEESH_S1J_JEEENS4_5SM1004TMEM4LOAD26SM100_TMEM_LOAD_16dp32b32xES1B_NS10_INS11_ILi2ELi4ELi3EEES14_NSR_INS5_IJS15_SF_EEENS5_IJSF_SB_EEEEEEENS4_39AutoVectorizingCopyWithAssumedAlignmentILi128EEENS4_14SM90_TMA_STOREES1Y_S20_S20_EEEvvEEEEvNT_6ParamsE)
        /*0044*/ 	.word	0x00000000
.L_29:


//--------------------- .nv.compat                --------------------------
	.section	.nv.compat,"",@"SHT_CUDA_COMPAT_INFO"
	.align	4
        /*0000*/ 	.byte	0x02, 0x09, 0x01, 0x00, 0x02, 0x02, 0x03, 0x00, 0x02, 0x05, 0x06, 0x00, 0x03, 0x07, 0x01, 0x01
        /*0010*/ 	.byte	0x02, 0x03, 0x01, 0x00, 0x02, 0x06, 0x01, 0x00, 0x04, 0x0b, 0x08, 0x00, 0x01, 0x00, 0x00, 0x00
        /*0020*/ 	.byte	0x00, 0x00, 0x00, 0x00


//--------------------- .nv.info._ZN7cutlass13device_kernelINS_4gemm6kernel13GemmUniversalIN4cute5tupleIJiiiiEEENS1_10collective13CollectiveMmaINS1_35MainloopSm100TmaUmmaWarpSpecializedILi4ELi2ELi4ENS5_IJNS4_1CILi1EEENSA_ILi2EEESB_EEEEENS5_IJNSA_ILi64EEESF_NSA_ILi32EEEEEEaNS5_IJlSB_lEEEaSI_NS4_8TiledMMAINS4_8MMA_AtomIJNS4_15SM100_MMA_S8_SSIaaiLi64ELi64ELNS4_4UMMA5MajorE0ELSN_0ELNSM_8SaturateE0EEEEEENS4_6LayoutINS5_IJSB_SB_SB_EEENS5_IJNSA_ILi0EEEST_ST_EEEEENS5_IJNS4_10UnderscoreESW_SW_EEEEENS4_23SM90_TMA_LOAD_MULTICASTENS4_14ComposedLayoutINS4_7SwizzleILi1ELi4ELi3EEENS4_18smem_ptr_flag_bitsILi8EEENSR_INS5_IJNSA_ILi8EEESG_EEENS5_IJSG_SB_EEEEEEEvNS4_8identityENS4_13SM90_TMA_LOADES19_vS1A_EENS_8epilogue10collective18CollectiveEpilogueINS1D_23Sm100TmaWarpSpecializedILi1ELi1ELi32ELb0ELb0EEEJSH_NS5_IJNSR_ISF_SB_EES1I_EEEaSI_aSI_NS1D_6fusion15FusionCallbacksIS1H_NS1K_17LinearCombinationIaiaiLNS_15FloatRoundStyleE2EEESH_S1J_JEEENS4_5SM1004TMEM4LOAD26SM100_TMEM_LOAD_16dp32b32xES1B_NS10_INS11_ILi2ELi4ELi3EEES14_NSR_INS5_IJS15_SF_EEENS5_IJSF_SB_EEEEEEENS4_39AutoVectorizingCopyWithAssumedAlignmentILi128EEENS4_14SM90_TMA_STOREES1Y_S20_S20_EEEvvEEEEvNT_6ParamsE --------------------------
	.section	.nv.info._ZN7cutlass13device_kernelINS_4gemm6kernel13GemmUniversalIN4cute5tupleIJiiiiEEENS1_10collective13CollectiveMmaINS1_35MainloopSm100TmaUmmaWarpSpecializedILi4ELi2ELi4ENS5_IJNS4_1CILi1EEENSA_ILi2EEESB_EEEEENS5_IJNSA_ILi64EEESF_NSA_ILi32EEEEEEaNS5_IJlSB_lEEEaSI_NS4_8TiledMMAINS4_8MMA_AtomIJNS4_15SM100_MMA_S8_SSIaaiLi64ELi64ELNS4_4UMMA5MajorE0ELSN_0ELNSM_8SaturateE0EEEEEENS4_6LayoutINS5_IJSB_SB_SB_EEENS5_IJNSA_ILi0EEEST_ST_EEEEENS5_IJNS4_10UnderscoreESW_SW_EEEEENS4_23SM90_TMA_LOAD_MULTICASTENS4_14ComposedLayoutINS4_7SwizzleILi1ELi4ELi3EEENS4_18smem_ptr_flag_bitsILi8EEENSR_INS5_IJNSA_ILi8EEESG_EEENS5_IJSG_SB_EEEEEEEvNS4_8identityENS4_13SM90_TMA_LOADES19_vS1A_EENS_8epilogue10collective18CollectiveEpilogueINS1D_23Sm100TmaWarpSpecializedILi1ELi1ELi32ELb0ELb0EEEJSH_NS5_IJNSR_ISF_SB_EES1I_EEEaSI_aSI_NS1D_6fusion15FusionCallbacksIS1H_NS1K_17LinearCombinationIaiaiLNS_15FloatRoundStyleE2EEESH_S1J_JEEENS4_5SM1004TMEM4LOAD26SM100_TMEM_LOAD_16dp32b32xES1B_NS10_INS11_ILi2ELi4ELi3EEES14_NSR_INS5_IJS15_SF_EEENS5_IJSF_SB_EEEEEEENS4_39AutoVectorizingCopyWithAssumedAlignmentILi128EEENS4_14SM90_TMA_STOREES1Y_S20_S20_EEEvvEEEEvNT_6ParamsE,"",@"SHT_CUDA_INFO"
	.sectionflags	@""
	.align	4


	//----- nvinfo : EIATTR_CUDA_API_VERSION
	.align		4
        /*0000*/ 	.byte	0x04, 0x37
        /*0002*/ 	.short	(.L_31 - .L_30)
.L_30:
        /*0004*/ 	.word	0x00000082


	//----- nvinfo : EIATTR_KPARAM_INFO
	.align		4
.L_31:
        /*0008*/ 	.byte	0x04, 0x17
        /*000a*/ 	.short	(.L_33 - .L_32)
.L_32:
        /*000c*/ 	.word	0x00000000
        /*0010*/ 	.short	0x0000
        /*0012*/ 	.short	0x0000
        /*0014*/ 	.byte	0x00, 0xf0, 0x01, 0x20


	//----- nvinfo : EIATTR_AT_ENTRY_FRAGMENTS
	.align		4
.L_33:
        /*0018*/ 	.byte	0x04, 0x4f
        /*001a*/ 	.short	(.L_35 - .L_34)


	//   ....[0]....
.L_34:
        /*001c*/ 	.word	0x00000006


	//----- nvinfo : EIATTR_RESERVED_SMEM_USED
	.align		4
.L_35:
        /*0020*/ 	.byte	0x01, 0x41
	.zero		2


	//----- nvinfo : EIATTR_SPARSE_MMA_MASK
	.align		4
        /*0024*/ 	.byte	0x03, 0x50
        /*0026*/ 	.short	0x0000


	//----- nvinfo : EIATTR_TCGEN05_1CTA_USED
	.align		4
        /*0028*/ 	.byte	0x01, 0x51
	.zero		2


	//----- nvinfo : EIATTR_MAXREG_COUNT
	.align		4
        /*002c*/ 	.byte	0x03, 0x1b
        /*002e*/ 	.short	0x00ff


	//----- nvinfo : EIATTR_NUM_BARRIERS
	.align		4
        /*0030*/ 	.byte	0x02, 0x4c
        /*0032*/ 	.byte	0x07
	.zero		1


	//----- nvinfo : EIATTR_EXTERNS
	.align		4
        /*0034*/ 	.byte	0x04, 0x0f
        /*0036*/ 	.short	(.L_37 - .L_36)


	//   ....[0]....
	.align		4
.L_36:
        /*0038*/ 	.word	index@(__assertfail)


	//----- nvinfo : EIATTR_MERCURY_ISA_VERSION
	.align		4
.L_37:
        /*003c*/ 	.byte	0x03, 0x5f
        /*003e*/ 	.short	0x0101


	//----- nvinfo : EIATTR_INT_WARP_WIDE_INSTR_OFFSETS
	.align		4
        /*0040*/ 	.byte	0x04, 0x31
        /*0042*/ 	.short	(.L_39 - .L_38)


	//   ....[0]....
.L_38:
        /*0044*/ 	.word	0x00003ae0


	//   ....[1]....
        /*0048*/ 	.word	0x00003b10


	//   ....[2]....
        /*004c*/ 	.word	0x00003b30


	//   ....[3]....
        /*0050*/ 	.word	0x00004660


	//   ....[4]....
        /*0054*/ 	.word	0x00004710


	//----- nvinfo : EIATTR_COOP_GROUP_MASK_REGIDS
	.align		4
.L_39:
        /*0058*/ 	.byte	0x04, 0x29
        /*005a*/ 	.short	(.L_41 - .L_40)


	//   ....[0]....
.L_40:
        /*005c*/ 	.word	0xffffffff


	//   ....[1]....
        /*0060*/ 	.word	0xffffffff


	//   ....[2]....
        /*0064*/ 	.word	0xffffffff


	//   ....[3]....
        /*0068*/ 	.word	0xffffffff


	//   ....[4]....
        /*006c*/ 	.word	0xffffffff


	//   ....[5]....
        /*0070*/ 	.word	0xffffffff


	//   ....[6]....
        /*0074*/ 	.word	0xffffffff


	//   ....[7]....
        /*0078*/ 	.word	0xffffffff


	//   ....[8]....
        /*007c*/ 	.word	0xffffffff


	//   ....[9]....
        /*0080*/ 	.word	0xffffffff


	//   ....[10]....
        /*0084*/ 	.word	0xffffffff


	//   ....[11]....
        /*0088*/ 	.word	0xffffffff


	//   ....[12]....
        /*008c*/ 	.word	0xffffffff


	//   ....[13]....
        /*0090*/ 	.word	0xffffffff


	//----- nvinfo : EIATTR_COOP_GROUP_INSTR_OFFSETS
	.align		4
.L_41:
        /*0094*/ 	.byte	0x04, 0x28
        /*0096*/ 	.short	(.L_43 - .L_42)


	//   ....[0]....
.L_42:
        /*0098*/ 	.word	0x00000080


	//   ....[1]....
        /*009c*/ 	.word	0x000004e0


	//   ....[2]....
        /*00a0*/ 	.word	0x00000690


	//   ....[3]....
        /*00a4*/ 	.word	0x000007d0


	//   ....[4]....
        /*00a8*/ 	.word	0x000008d0


	//   ....[5]....
        /*00ac*/ 	.word	0x00000a40


	//   ....[6]....
        /*00b0*/ 	.word	0x00000be0


	//   ....[7]....
        /*00b4*/ 	.word	0x00000d90


	//   ....[8]....
        /*00b8*/ 	.word	0x00001f80


	//   ....[9]....
        /*00bc*/ 	.word	0x00002e20


	//   ....[10]....
        /*00c0*/ 	.word	0x00003030


	//   ....[11]....
        /*00c4*/ 	.word	0x00003060


	//   ....[12]....
        /*00c8*/ 	.word	0x000039c0


	//   ....[13]....
        /*00cc*/ 	.word	0x00003bf0


	//----- nvinfo : EIATTR_VRC_CTA_INIT_COUNT
	.align		4
.L_43:
        /*00d0*/ 	.byte	0x02, 0x4a
        /*00d2*/ 	.byte	0x80
	.zero		1


	//----- nvinfo : EIATTR_SYSCALL_OFFSETS
	.align		4
        /*00d4*/ 	.byte	0x04, 0x46
        /*00d6*/ 	.short	(.L_45 - .L_44)


	//   ....[0]....
.L_44:
        /*00d8*/ 	.word	0x00005270


	//   ....[1]....
        /*00dc*/ 	.word	0x000053b0


	//   ....[2]....
        /*00e0*/ 	.word	0x00005b30


	//----- nvinfo : EIATTR_MBARRIER_INSTR_OFFSETS
	.align		4
.L_45:
        /*00e4*/ 	.byte	0x04, 0x39
        /*00e6*/ 	.short	(.L_47 - .L_46)


	//   ....[0]....
.L_46:
        /*00e8*/ 	.word	0x00000600
        /*00ec*/ 	.word	0x000000ff
        /*00f0*/ 	.word	0x00000000
        /*00f4*/ 	.short	0x0100
        /*00f6*/ 	.byte	0x04
	.zero		1


	//   ....[1]....
        /*00f8*/ 	.word	0x00000610
        /*00fc*/ 	.word	0x000000ff
        /*0100*/ 	.word	0x00000020
        /*0104*/ 	.short	0x0100
        /*0106*/ 	.byte	0x04
	.zero		1


	//   ....[2]....
        /*0108*/ 	.word	0x00000620
        /*010c*/ 	.word	0x000000ff
        /*0110*/ 	.word	0x00000008
        /*0114*/ 	.short	0x0100
        /*0116*/ 	.byte	0x04
	.zero		1


	//   ....[3]....
        /*0118*/ 	.word	0x00000630
        /*011c*/ 	.word	0x000000ff
        /*0120*/ 	.word	0x00000028
        /*0124*/ 	.short	0x0100
        /*0126*/ 	.byte	0x04
	.zero		1


	//   ....[4]....
        /*0128*/ 	.word	0x00000640
        /*012c*/ 	.word	0x000000ff
        /*0130*/ 	.word	0x00000010
        /*0134*/ 	.short	0x0100
        /*0136*/ 	.byte	0x04
	.zero		1


	//   ....[5]....
        /*0138*/ 	.word	0x00000650
        /*013c*/ 	.word	0x000000ff
        /*0140*/ 	.word	0x00000030
        /*0144*/ 	.short	0x0100
        /*0146*/ 	.byte	0x04
	.zero		1


	//   ....[6]....
        /*0148*/ 	.word	0x00000660
        /*014c*/ 	.word	0x000000ff
        /*0150*/ 	.word	0x00000018
        /*0154*/ 	.short	0x0100
        /*0156*/ 	.byte	0x04
	.zero		1


	//   ....[7]....
        /*0158*/ 	.word	0x00000670
        /*015c*/ 	.word	0x000000ff
        /*0160*/ 	.word	0x00000038
        /*0164*/ 	.short	0x0100
        /*0166*/ 	.byte	0x04
	.zero		1


	//   ....[8]....
        /*0168*/ 	.word	0x000007a0
        /*016c*/ 	.word	0x000000ff
        /*0170*/ 	.word	0x00000040
        /*0174*/ 	.short	0x0100
        /*0176*/ 	.byte	0x04
	.zero		1


	//   ....[9]....
        /*0178*/ 	.word	0x000007b0
        /*017c*/ 	.word	0x000000ff
        /*0180*/ 	.word	0x00000048
        /*0184*/ 	.short	0x0100
        /*0186*/ 	.byte	0x04
	.zero		1


	//   ....[10]....
        /*0188*/ 	.word	0x000008a0
        /*018c*/ 	.word	0x000000ff
        /*0190*/ 	.word	0x00000050
        /*0194*/ 	.short	0x0100
        /*0196*/ 	.byte	0x06
	.zero		1


	//   ....[11]....
        /*0198*/ 	.word	0x000008b0
        /*019c*/ 	.word	0x000000ff
        /*01a0*/ 	.word	0x00000058
        /*01a4*/ 	.short	0x0100
        /*01a6*/ 	.byte	0x06
	.zero		1


	//   ....[12]....
        /*01a8*/ 	.word	0x000009f0
        /*01ac*/ 	.word	0x000000ff
        /*01b0*/ 	.word	0x00000060
        /*01b4*/ 	.short	0x0100
        /*01b6*/ 	.byte	0x06
	.zero		1


	//   ....[13]....
        /*01b8*/ 	.word	0x00000a00
        /*01bc*/ 	.word	0x000000ff
        /*01c0*/ 	.word	0x00000070
        /*01c4*/ 	.short	0x0100
        /*01c6*/ 	.byte	0x06
	.zero		1


	//   ....[14]....
        /*01c8*/ 	.word	0x00000a10
        /*01cc*/ 	.word	0x000000ff
        /*01d0*/ 	.word	0x00000068
        /*01d4*/ 	.short	0x0100
        /*01d6*/ 	.byte	0x06
	.zero		1


	//   ....[15]....
        /*01d8*/ 	.word	0x00000a20
        /*01dc*/ 	.word	0x000000ff
        /*01e0*/ 	.word	0x00000078
        /*01e4*/ 	.short	0x0100
        /*01e6*/ 	.byte	0x06
	.zero		1


	//   ....[16]....
        /*01e8*/ 	.word	0x00000b50
        /*01ec*/ 	.word	0x000000ff
        /*01f0*/ 	.word	0x00000080
        /*01f4*/ 	.short	0x0100
        /*01f6*/ 	.byte	0x04
	.zero		1


	//   ....[17]....
        /*01f8*/ 	.word	0x00000b60
        /*01fc*/ 	.word	0x000000ff
        /*0200*/ 	.word	0x000000a0
        /*0204*/ 	.short	0x0100
        /*0206*/ 	.byte	0x04
	.zero		1


	//   ....[18]....
        /*0208*/ 	.word	0x00000b70
        /*020c*/ 	.word	0x000000ff
        /*0210*/ 	.word	0x00000088
        /*0214*/ 	.short	0x0100
        /*0216*/ 	.byte	0x04
	.zero		1


	//   ....[19]....
        /*0218*/ 	.word	0x00000b80
        /*021c*/ 	.word	0x000000ff
        /*0220*/ 	.word	0x000000a8
        /*0224*/ 	.short	0x0100
        /*0226*/ 	.byte	0x04
	.zero		1


	//   ....[20]....
        /*0228*/ 	.word	0x00000b90
        /*022c*/ 	.word	0x000000ff
        /*0230*/ 	.word	0x00000090
        /*0234*/ 	.short	0x0100
        /*0236*/ 	.byte	0x04
	.zero		1


	//   ....[21]....
        /*0238*/ 	.word	0x00000ba0
        /*023c*/ 	.word	0x000000ff
        /*0240*/ 	.word	0x000000b0
        /*0244*/ 	.short	0x0100
        /*0246*/ 	.byte	0x04
	.zero		1


	//   ....[22]....
        /*0248*/ 	.word	0x00000bb0
        /*024c*/ 	.word	0x000000ff
        /*0250*/ 	.word	0x00000098
        /*0254*/ 	.short	0x0100
        /*0256*/ 	.byte	0x04
	.zero		1


	//   ....[23]....
        /*0258*/ 	.word	0x00000bc0
        /*025c*/ 	.word	0x000000ff
        /*0260*/ 	.word	0x000000b8
        /*0264*/ 	.short	0x0100
        /*0266*/ 	.byte	0x04
	.zero		1


	//   ....[24]....
        /*0268*/ 	.word	0x00000cb0
        /*026c*/ 	.word	0x000000ff
        /*0270*/ 	.word	0x000000c0
        /*0274*/ 	.short	0x0100
        /*0276*/ 	.byte	0x04
	.zero		1


	//   ....[25]....
        /*0278*/ 	.word	0x00000cc0
        /*027c*/ 	.word	0x000000ff
        /*0280*/ 	.word	0x000000d0
        /*0284*/ 	.short	0x0100
        /*0286*/ 	.byte	0x04
	.zero		1


	//   ....[26]....
        /*0288*/ 	.word	0x00000cd0
        /*028c*/ 	.word	0x000000ff
        /*0290*/ 	.word	0x000000c8
        /*0294*/ 	.short	0x0100
        /*0296*/ 	.byte	0x04
	.zero		1


	//   ....[27]....
        /*0298*/ 	.word	0x00000ce0
        /*029c*/ 	.word	0x000000ff
        /*02a0*/ 	.word	0x000000d8
        /*02a4*/ 	.short	0x0100
        /*02a6*/ 	.byte	0x04
	.zero		1


	//   ....[28]....
        /*02a8*/ 	.word	0x00001800
        /*02ac*/ 	.word	0x00000000
        /*02b0*/ 	.word	0x000000d0
        /*02b4*/ 	.short	0x010a
        /*02b6*/ 	.byte	0xff
	.zero		1


	//   ....[29]....
        /*02b8*/ 	.word	0x00001830
        /*02bc*/ 	.word	0x00000000
        /*02c0*/ 	.word	0x000000c0
        /*02c4*/ 	.short	0x0101
        /*02c6*/ 	.byte	0xff
	.zero		1


	//   ....[30]....
        /*02c8*/ 	.word	0x00001900
        /*02cc*/ 	.word	0x000000ff
        /*02d0*/ 	.word	0x00000020
        /*02d4*/ 	.short	0x010a
        /*02d6*/ 	.byte	0x04
	.zero		1


	//   ....[31]....
        /*02d8*/ 	.word	0x00001980
        /*02dc*/ 	.word	0x000000ff
        /*02e0*/ 	.word	0x00000020
        /*02e4*/ 	.short	0x010a
        /*02e6*/ 	.byte	0x21
	.zero		1


	//   ....[32]....
        /*02e8*/ 	.word	0x00001b20
        /*02ec*/ 	.word	0x000000ff
        /*02f0*/ 	.word	0x00000020
        /*02f4*/ 	.short	0x010a
        /*02f6*/ 	.byte	0x08
	.zero		1


	//   ....[33]....
        /*02f8*/ 	.word	0x00001c30
        /*02fc*/ 	.word	0x000000ff
        /*0300*/ 	.word	0x00000058
        /*0304*/ 	.short	0x0101
        /*0306*/ 	.byte	0x06
	.zero		1


	//   ....[34]....
        /*0308*/ 	.word	0x00001c50
        /*030c*/ 	.word	0x000000ff
        /*0310*/ 	.word	0x00000020
        /*0314*/ 	.short	0x010a
        /*0316*/ 	.byte	0x04
	.zero		1


	//   ....[35]....
        /*0318*/ 	.word	0x00001cd0
        /*031c*/ 	.word	0x000000ff
        /*0320*/ 	.word	0x00000020
        /*0324*/ 	.short	0x010a
        /*0326*/ 	.byte	0x11
	.zero		1


	//   ....[36]....
        /*0328*/ 	.word	0x00001e70
        /*032c*/ 	.word	0x000000ff
        /*0330*/ 	.word	0x00000020
        /*0334*/ 	.short	0x010a
        /*0336*/ 	.byte	0x07
	.zero		1


	//   ....[37]....
        /*0338*/ 	.word	0x00001fb0
        /*033c*/ 	.word	0x00000003
        /*0340*/ 	.word	0x00000060
        /*0344*/ 	.short	0x010a
        /*0346*/ 	.byte	0xff
	.zero		1


	//   ....[38]....
        /*0348*/ 	.word	0x00002100
        /*034c*/ 	.word	0x00000000
        /*0350*/ 	.word	0x00000000
        /*0354*/ 	.short	0x0101
        /*0356*/ 	.byte	0xff
	.zero		1


	//   ....[39]....
        /*0358*/ 	.word	0x000026a0
        /*035c*/ 	.word	0x000000ff
        /*0360*/ 	.word	0x00000000
        /*0364*/ 	.short	0x010a
        /*0366*/ 	.byte	0x04
	.zero		1


	//   ....[40]....
        /*0368*/ 	.word	0x00002730
        /*036c*/ 	.word	0x000000ff
        /*0370*/ 	.word	0x00000000
        /*0374*/ 	.short	0x010a
        /*0376*/ 	.byte	0x05
	.zero		1


	//   ....[41]....
        /*0378*/ 	.word	0x000027c0
        /*037c*/ 	.word	0x000000ff
        /*0380*/ 	.word	0x00000000
        /*0384*/ 	.short	0x010a
        /*0386*/ 	.byte	0x05
	.zero		1


	//   ....[42]....
        /*0388*/ 	.word	0x00002860
        /*038c*/ 	.word	0x00000000
        /*0390*/ 	.word	0x00000000
        /*0394*/ 	.short	0x010a
        /*0396*/ 	.byte	0xff
	.zero		1


	//   ....[43]....
        /*0398*/ 	.word	0x00002980
        /*039c*/ 	.word	0x00000002
        /*03a0*/ 	.word	0x000000c0
        /*03a4*/ 	.short	0x010a
        /*03a6*/ 	.byte	0xff
	.zero		1


	//   ....[44]....
        /*03a8*/ 	.word	0x000029f0
        /*03ac*/ 	.word	0x00000002
        /*03b0*/ 	.word	0x00000000
        /*03b4*/ 	.short	0x0101
        /*03b6*/ 	.byte	0xff
	.zero		1


	//   ....[45]....
        /*03b8*/ 	.word	0x00002a10
        /*03bc*/ 	.word	0x000000ff
        /*03c0*/ 	.word	0x00000070
        /*03c4*/ 	.short	0x010a
        /*03c6*/ 	.byte	0x04
	.zero		1


	//   ....[46]....
        /*03c8*/ 	.word	0x00002b30
        /*03cc*/ 	.word	0x00000002
        /*03d0*/ 	.word	0x00000060
        /*03d4*/ 	.short	0x010a
        /*03d6*/ 	.byte	0xff
	.zero		1


	//   ....[47]....
        /*03d8*/ 	.word	0x00002c30
        /*03dc*/ 	.word	0x00000002
        /*03e0*/ 	.word	0x00000000
        /*03e4*/ 	.short	0x0101
        /*03e6*/ 	.byte	0xff
	.zero		1


	//   ....[48]....
        /*03e8*/ 	.word	0x00002cc0
        /*03ec*/ 	.word	0x000000ff
        /*03f0*/ 	.word	0x00000070
        /*03f4*/ 	.short	0x0106
        /*03f6*/ 	.byte	0x04
	.zero		1


	//   ....[49]....
        /*03f8*/ 	.word	0x00002ce0
        /*03fc*/ 	.word	0x000000ff
        /*0400*/ 	.word	0x00000070
        /*0404*/ 	.short	0x010a
        /*0406*/ 	.byte	0x04
	.zero		1


	//   ....[50]....
        /*0408*/ 	.word	0x00002d70
        /*040c*/ 	.word	0x000000ff
        /*0410*/ 	.word	0x00000070
        /*0414*/ 	.short	0x0106
        /*0416*/ 	.byte	0x07
	.zero		1


	//   ....[51]....
        /*0418*/ 	.word	0x00002db0
        /*041c*/ 	.word	0x00000000
        /*0420*/ 	.word	0x00000070
        /*0424*/ 	.short	0x010a
        /*0426*/ 	.byte	0xff
	.zero		1


	//   ....[52]....
        /*0428*/ 	.word	0x000032a0
        /*042c*/ 	.word	0x00000000
        /*0430*/ 	.word	0x00000060
        /*0434*/ 	.short	0x010a
        /*0436*/ 	.byte	0xff
	.zero		1


	//   ....[53]....
        /*0438*/ 	.word	0x000033a0
        /*043c*/ 	.word	0x00000003
        /*0440*/ 	.word	0x00000000
        /*0444*/ 	.short	0x0101
        /*0446*/ 	.byte	0xff
	.zero		1


	//   ....[54]....
        /*0448*/ 	.word	0x000033b0
        /*044c*/ 	.word	0x000000ff
        /*0450*/ 	.word	0x00000000
        /*0454*/ 	.short	0x010a
        /*0456*/ 	.byte	0x04
	.zero		1


	//   ....[55]....
        /*0458*/ 	.word	0x000033d0
        /*045c*/ 	.word	0x000000ff
        /*0460*/ 	.word	0x000000a0
        /*0464*/ 	.short	0x010a
        /*0466*/ 	.byte	0x13
	.zero		1


	//   ....[56]....
        /*0468*/ 	.word	0x00003510
        /*046c*/ 	.word	0x000000ff
        /*0470*/ 	.word	0x00000000
        /*0474*/ 	.short	0x010a
        /*0476*/ 	.byte	0x06
	.zero		1


	//   ....[57]....
        /*0478*/ 	.word	0x00003610
        /*047c*/ 	.word	0x000000ff
        /*0480*/ 	.word	0x00000000
        /*0484*/ 	.short	0x010a
        /*0486*/ 	.byte	0x04
	.zero		1


	//   ....[58]....
        /*0488*/ 	.word	0x000037f0
        /*048c*/ 	.word	0x000000ff
        /*0490*/ 	.word	0x00000000
        /*0494*/ 	.short	0x010a
        /*0496*/ 	.byte	0x04
	.zero		1


	//   ....[59]....
        /*0498*/ 	.word	0x00003880
        /*049c*/ 	.word	0x000000ff
        /*04a0*/ 	.word	0x00000000
        /*04a4*/ 	.short	0x010a
        /*04a6*/ 	.byte	0x05
	.zero		1


	//   ....[60]....
        /*04a8*/ 	.word	0x00003910
        /*04ac*/ 	.word	0x000000ff
        /*04b0*/ 	.word	0x00000000
        /*04b4*/ 	.short	0x010a
        /*04b6*/ 	.byte	0x05
	.zero		1


	//   ....[61]....
        /*04b8*/ 	.word	0x000039a0
        /*04bc*/ 	.word	0x000000ff
        /*04c0*/ 	.word	0x00000000
        /*04c4*/ 	.short	0x010a
        /*04c6*/ 	.byte	0x04
	.zero		1


	//   ....[62]....
        /*04c8*/ 	.word	0x00003e40
        /*04cc*/ 	.word	0x0000000c
        /*04d0*/ 	.word	0x00000060
        /*04d4*/ 	.short	0x010a
        /*04d6*/ 	.byte	0xff
	.zero		1


	//   ....[63]....
        /*04d8*/ 	.word	0x00003fb0
        /*04dc*/ 	.word	0x00000000
        /*04e0*/ 	.word	0x00000000
        /*04e4*/ 	.short	0x0101
        /*04e6*/ 	.byte	0xff
	.zero		1


	//   ....[64]....
        /*04e8*/ 	.word	0x00004420
        /*04ec*/ 	.word	0x000000ff
        /*04f0*/ 	.word	0x00000058
        /*04f4*/ 	.short	0x010a
        /*04f6*/ 	.byte	0x11
	.zero		1


	//   ....[65]....
        /*04f8*/ 	.word	0x000045a0
        /*04fc*/ 	.word	0x000000ff
        /*0500*/ 	.word	0x00000048
        /*0504*/ 	.short	0x010a
        /*0506*/ 	.byte	0x11
	.zero		1


	//   ....[66]....
        /*0508*/ 	.word	0x000047b0
        /*050c*/ 	.word	0x000000ff
        /*0510*/ 	.word	0x00000040
        /*0514*/ 	.short	0x010b
        /*0516*/ 	.byte	0x11
	.zero		1


	//   ....[67]....
        /*0518*/ 	.word	0x000047c0
        /*051c*/ 	.word	0x000000ff
        /*0520*/ 	.word	0x00000000
        /*0524*/ 	.short	0x0101
        /*0526*/ 	.byte	0x30
	.zero		1


	//   ....[68]....
        /*0528*/ 	.word	0x00004800
        /*052c*/ 	.word	0x00000000
        /*0530*/ 	.word	0x00000048
        /*0534*/ 	.short	0x010a
        /*0536*/ 	.byte	0xff
	.zero		1


	//   ....[69]....
        /*0538*/ 	.word	0x00004b30
        /*053c*/ 	.word	0x00000003
        /*0540*/ 	.word	0x00000060
        /*0544*/ 	.short	0x010a
        /*0546*/ 	.byte	0xff
	.zero		1


	//   ....[70]....
        /*0548*/ 	.word	0x00004cb0
        /*054c*/ 	.word	0x00000000
        /*0550*/ 	.word	0x00000000
        /*0554*/ 	.short	0x0101
        /*0556*/ 	.byte	0xff
	.zero		1


	//   ....[71]....
        /*0558*/ 	.word	0x00005710
        /*055c*/ 	.word	0x000000ff
        /*0560*/ 	.word	0x00000040
        /*0564*/ 	.short	0x010a
        /*0566*/ 	.byte	0x2c
	.zero		1


	//   ....[72]....
        /*0568*/ 	.word	0x00005720
        /*056c*/ 	.word	0x00000010
        /*0570*/ 	.word	0x00000080
        /*0574*/ 	.short	0x010a
        /*0576*/ 	.byte	0xff
	.zero		1


	//   ....[73]....
        /*0578*/ 	.word	0x000058d0
        /*057c*/ 	.word	0x000000ff
        /*0580*/ 	.word	0x00000040
        /*0584*/ 	.short	0x010a
        /*0586*/ 	.byte	0x2c
	.zero		1


	//   ....[74]....
        /*0588*/ 	.word	0x000059b0
        /*058c*/ 	.word	0x000000ff
        /*0590*/ 	.word	0x00000000
        /*0594*/ 	.short	0x0101
        /*0596*/ 	.byte	0x04
	.zero		1


	//   ....[75]....
        /*0598*/ 	.word	0x00005a10
        /*059c*/ 	.word	0x00000010
        /*05a0*/ 	.word	0x00000080
        /*05a4*/ 	.short	0x010a
        /*05a6*/ 	.byte	0xff
	.zero		1


	//   ....[76]....
        /*05a8*/ 	.word	0x00005cd0
        /*05ac*/ 	.word	0x000000ff
        /*05b0*/ 	.word	0x00000000
        /*05b4*/ 	.short	0x0101
        /*05b6*/ 	.byte	0x04
	.zero		1


	//   ....[77]....
        /*05b8*/ 	.word	0x000066d0
        /*05bc*/ 	.word	0x00000000
        /*05c0*/ 	.word	0x000000d0
        /*05c4*/ 	.short	0x010a
        /*05c6*/ 	.byte	0xff
	.zero		1


	//   ....[78]....
        /*05c8*/ 	.word	0x00006730
        /*05cc*/ 	.word	0x00000000
        /*05d0*/ 	.word	0x00000020
        /*05d4*/ 	.short	0x010a
        /*05d6*/ 	.byte	0xff
	.zero		1


	//   ....[79]....
        /*05d8*/ 	.word	0x00006790
        /*05dc*/ 	.word	0x00000000
        /*05e0*/ 	.word	0x00000020
        /*05e4*/ 	.short	0x010a
        /*05e6*/ 	.byte	0xff
	.zero		1


	//   ....[80]....
        /*05e8*/ 	.word	0x000067e0
        /*05ec*/ 	.word	0x00000003
        /*05f0*/ 	.word	0x00000060
        /*05f4*/ 	.short	0x010a
        /*05f6*/ 	.byte	0xff
	.zero		1


	//   ....[81]....
        /*05f8*/ 	.word	0x00006840
        /*05fc*/ 	.word	0x00000000
        /*0600*/ 	.word	0x00000000
        /*0604*/ 	.short	0x010a
        /*0606*/ 	.byte	0xff
	.zero		1


	//   ....[82]....
        /*0608*/ 	.word	0x000068a0
        /*060c*/ 	.word	0x00000000
        /*0610*/ 	.word	0x00000000
        /*0614*/ 	.short	0x010a
        /*0616*/ 	.byte	0xff
	.zero		1


	//   ....[83]....
        /*0618*/ 	.word	0x00006900
        /*061c*/ 	.word	0x00000000
        /*0620*/ 	.word	0x00000000
        /*0624*/ 	.short	0x010a
        /*0626*/ 	.byte	0xff
	.zero		1


	//   ....[84]....
        /*0628*/ 	.word	0x00006950
        /*062c*/ 	.word	0x00000002
        /*0630*/ 	.word	0x000000c0
        /*0634*/ 	.short	0x010a
        /*0636*/ 	.byte	0xff
	.zero		1


	//   ....[85]....
        /*0638*/ 	.word	0x000069b0
        /*063c*/ 	.word	0x00000002
        /*0640*/ 	.word	0x00000070
        /*0644*/ 	.short	0x010a
        /*0646*/ 	.byte	0xff
	.zero		1


	//   ....[86]....
        /*0648*/ 	.word	0x00006a00
        /*064c*/ 	.word	0x00000002
        /*0650*/ 	.word	0x00000060
        /*0654*/ 	.short	0x010a
        /*0656*/ 	.byte	0xff
	.zero		1


	//   ....[87]....
        /*0658*/ 	.word	0x00006a60
        /*065c*/ 	.word	0x00000000
        /*0660*/ 	.word	0x00000070
        /*0664*/ 	.short	0x010a
        /*0666*/ 	.byte	0xff
	.zero		1


	//   ....[88]....
        /*0668*/ 	.word	0x00006ab0
        /*066c*/ 	.word	0x00000000
        /*0670*/ 	.word	0x00000060
        /*0674*/ 	.short	0x010a
        /*0676*/ 	.byte	0xff
	.zero		1


	//   ....[89]....
        /*0678*/ 	.word	0x00006b10
        /*067c*/ 	.word	0x00000002
        /*0680*/ 	.word	0x000000a0
        /*0684*/ 	.short	0x010a
        /*0686*/ 	.byte	0xff
	.zero		1


	//   ....[90]....
        /*0688*/ 	.word	0x00006b70
        /*068c*/ 	.word	0x00000000
        /*0690*/ 	.word	0x00000000
        /*0694*/ 	.short	0x010a
        /*0696*/ 	.byte	0xff
	.zero		1


	//   ....[91]....
        /*0698*/ 	.word	0x00006bd0
        /*069c*/ 	.word	0x00000000
        /*06a0*/ 	.word	0x00000000
        /*06a4*/ 	.short	0x010a
        /*06a6*/ 	.byte	0xff
	.zero		1


	//   ....[92]....
        /*06a8*/ 	.word	0x00006c30
        /*06ac*/ 	.word	0x00000000
        /*06b0*/ 	.word	0x00000000
        /*06b4*/ 	.short	0x010a
        /*06b6*/ 	.byte	0xff
	.zero		1


	//   ....[93]....
        /*06b8*/ 	.word	0x00006c90
        /*06bc*/ 	.word	0x00000000
        /*06c0*/ 	.word	0x00000000
        /*06c4*/ 	.short	0x010a
        /*06c6*/ 	.byte	0xff
	.zero		1


	//   ....[94]....
        /*06c8*/ 	.word	0x00006cf0
        /*06cc*/ 	.word	0x00000000
        /*06d0*/ 	.word	0x00000000
        /*06d4*/ 	.short	0x010a
        /*06d6*/ 	.byte	0xff
	.zero		1


	//   ....[95]....
        /*06d8*/ 	.word	0x00006d40
        /*06dc*/ 	.word	0x0000000c
        /*06e0*/ 	.word	0x00000060
        /*06e4*/ 	.short	0x010a
        /*06e6*/ 	.byte	0xff
	.zero		1


	//   ....[96]....
        /*06e8*/ 	.word	0x00006da0
        /*06ec*/ 	.word	0x00000000
        /*06f0*/ 	.word	0x00000058
        /*06f4*/ 	.short	0x010a
        /*06f6*/ 	.byte	0xff
	.zero		1


	//   ....[97]....
        /*06f8*/ 	.word	0x00006e00
        /*06fc*/ 	.word	0x00000000
        /*0700*/ 	.word	0x00000048
        /*0704*/ 	.short	0x010a
        /*0706*/ 	.byte	0xff
	.zero		1


	//   ....[98]....
        /*0708*/ 	.word	0x00006e50
        /*070c*/ 	.word	0x00000003
        /*0710*/ 	.word	0x00000060
        /*0714*/ 	.short	0x010a
        /*0716*/ 	.byte	0xff
	.zero		1


	//   ....[99]....
        /*0718*/ 	.word	0x00006eb0
        /*071c*/ 	.word	0x00000000
        /*0720*/ 	.word	0x00000040
        /*0724*/ 	.short	0x010a
        /*0726*/ 	.byte	0xff
	.zero		1


	//   ....[100]....
        /*0728*/ 	.word	0x00006f00
        /*072c*/ 	.word	0x00000010
        /*0730*/ 	.word	0x00000080
        /*0734*/ 	.short	0x010a
        /*0736*/ 	.byte	0xff
	.zero		1


	//----- nvinfo : EIATTR_NUM_MBARRIERS
	.align		4
.L_47:
        /*0738*/ 	.byte	0x03, 0x38
        /*073a*/ 	.short	0x001c


	//----- nvinfo : EIATTR_EXIT_INSTR_OFFSETS
	.align		4
        /*073c*/ 	.byte	0x04, 0x1c
        /*073e*/ 	.short	(.L_49 - .L_48)


	//   ....[0]....
.L_48:
        /*0740*/ 	.word	0x00002890


	//   ....[1]....
        /*0744*/ 	.word	0x00002d80


	//   ....[2]....
        /*0748*/ 	.word	0x00002de0


	//   ....[3]....
        /*074c*/ 	.word	0x00003c00


	//   ....[4]....
        /*0750*/ 	.word	0x00004830


	//   ....[5]....
        /*0754*/ 	.word	0x00004870


	//   ....[6]....
        /*0758*/ 	.word	0x000066c0


	//----- nvinfo : EIATTR_MAX_THREADS
	.align		4
.L_49:
        /*075c*/ 	.byte	0x04, 0x05
        /*075e*/ 	.short	(.L_51 - .L_50)
.L_50:
        /*0760*/ 	.word	0x00000100
        /*0764*/ 	.word	0x00000001
        /*0768*/ 	.word	0x00000001


	//----- nvinfo : EIATTR_CRS_STACK_SIZE
	.align		4
.L_51:
        /*076c*/ 	.byte	0x04, 0x1e
        /*076e*/ 	.short	(.L_53 - .L_52)
.L_52:
        /*0770*/ 	.word	0x00000000


	//----- nvinfo : EIATTR_CBANK_PARAM_SIZE
	.align		4
.L_53:
        /*0774*/ 	.byte	0x03, 0x19
        /*0776*/ 	.short	0x0800


	//----- nvinfo : EIATTR_PARAM_CBANK
	.align		4
        /*0778*/ 	.byte	0x04, 0x0a
        /*077a*/ 	.short	(.L_55 - .L_54)
	.align		4
.L_54:
        /*077c*/ 	.word	index@(.nv.constant0._ZN7cutlass13device_kernelINS_4gemm6kernel13GemmUniversalIN4cute5tupleIJiiiiEEENS1_10collective13CollectiveMmaINS1_35MainloopSm100TmaUmmaWarpSpecializedILi4ELi2ELi4ENS5_IJNS4_1CILi1EEENSA_ILi2EEESB_EEEEENS5_IJNSA_ILi64EEESF_NSA_ILi32EEEEEEaNS5_IJlSB_lEEEaSI_NS4_8TiledMMAINS4_8MMA_AtomIJNS4_15SM100_MMA_S8_SSIaaiLi64ELi64ELNS4_4UMMA5MajorE0ELSN_0ELNSM_8SaturateE0EEEEEENS4_6LayoutINS5_IJSB_SB_SB_EEENS5_IJNSA_ILi0EEEST_ST_EEEEENS5_IJNS4_10UnderscoreESW_SW_EEEEENS4_23SM90_TMA_LOAD_MULTICASTENS4_14ComposedLayoutINS4_7SwizzleILi1ELi4ELi3EEENS4_18smem_ptr_flag_bitsILi8EEENSR_INS5_IJNSA_ILi8EEESG_EEENS5_IJSG_SB_EEEEEEEvNS4_8identityENS4_13SM90_TMA_LOADES19_vS1A_EENS_8epilogue10collective18CollectiveEpilogueINS1D_23Sm100TmaWarpSpecializedILi1ELi1ELi32ELb0ELb0EEEJSH_NS5_IJNSR_ISF_SB_EES1I_EEEaSI_aSI_NS1D_6fusion15FusionCallbacksIS1H_NS1K_17LinearCombinationIaiaiLNS_15FloatRoundStyleE2EEESH_S1J_JEEENS4_5SM1004TMEM4LOAD26SM100_TMEM_LOAD_16dp32b32xES1B_NS10_INS11_ILi2ELi4ELi3EEES14_NSR_INS5_IJS15_SF_EEENS5_IJSF_SB_EEEEEEENS4_39AutoVectorizingCopyWithAssumedAlignmentILi128EEENS4_14SM90_TMA_STOREES1Y_S20_S20_EEEvvEEEEvNT_6ParamsE)
        /*0780*/ 	.short	0x0380
        /*0782*/ 	.short	0x0800


	//----- nvinfo : EIATTR_SW_WAR
	.align		4
.L_55:
        /*0784*/ 	.byte	0x04, 0x36
        /*0786*/ 	.short	(.L_57 - .L_56)
.L_56:
        /*0788*/ 	.word	0x00000008
.L_57:


//--------------------- .nv.callgraph             --------------------------
	.section	.nv.callgraph,"",@"SHT_CUDA_CALLGRAPH"
	.align	4
	.sectionentsize	8
	.align		4
        /*0000*/ 	.word	0x00000000
	.align		4
        /*0004*/ 	.word	0xffffffff
	.align		4
        /*0008*/ 	.word	index@(_ZN7cutlass13device_kernelINS_4gemm6kernel13GemmUniversalIN4cute5tupleIJiiiiEEENS1_10collective13CollectiveMmaINS1_35MainloopSm100TmaUmmaWarpSpecializedILi4ELi2ELi4ENS5_IJNS4_1CILi1EEENSA_ILi2EEESB_EEEEENS5_IJNSA_ILi64EEESF_NSA_ILi32EEEEEEaNS5_IJlSB_lEEEaSI_NS4_8TiledMMAINS4_8MMA_AtomIJNS4_15SM100_MMA_S8_SSIaaiLi64ELi64ELNS4_4UMMA5MajorE0ELSN_0ELNSM_8SaturateE0EEEEEENS4_6LayoutINS5_IJSB_SB_SB_EEENS5_IJNSA_ILi0EEEST_ST_EEEEENS5_IJNS4_10UnderscoreESW_SW_EEEEENS4_23SM90_TMA_LOAD_MULTICASTENS4_14ComposedLayoutINS4_7SwizzleILi1ELi4ELi3EEENS4_18smem_ptr_flag_bitsILi8EEENSR_INS5_IJNSA_ILi8EEESG_EEENS5_IJSG_SB_EEEEEEEvNS4_8identityENS4_13SM90_TMA_LOADES19_vS1A_EENS_8epilogue10collective18CollectiveEpilogueINS1D_23Sm100TmaWarpSpecializedILi1ELi1ELi32ELb0ELb0EEEJSH_NS5_IJNSR_ISF_SB_EES1I_EEEaSI_aSI_NS1D_6fusion15FusionCallbacksIS1H_NS1K_17LinearCombinationIaiaiLNS_15FloatRoundStyleE2EEESH_S1J_JEEENS4_5SM1004TMEM4LOAD26SM100_TMEM_LOAD_16dp32b32xES1B_NS10_INS11_ILi2ELi4ELi3EEES14_NSR_INS5_IJS15_SF_EEENS5_IJSF_SB_EEEEEEENS4_39AutoVectorizingCopyWithAssumedAlignmentILi128EEENS4_14SM90_TMA_STOREES1Y_S20_S20_EEEvvEEEEvNT_6ParamsE)
	.align		4
        /*000c*/ 	.word	index@(__assertfail)
	.align		4
        /*0010*/ 	.word	0x00000000
	.align		4
        /*0014*/ 	.word	0xfffffffe
	.align		4
        /*0018*/ 	.word	0x00000000
	.align		4
        /*001c*/ 	.word	0xfffffffd
	.align		4
        /*0020*/ 	.word	0x00000000
	.align		4
        /*0024*/ 	.word	0xfffffffc


//--------------------- .nv.constant4             --------------------------
	.section	.nv.constant4,"a",@progbits
	.align	8
	.align		8
.nv.constant4:
        /*0000*/ 	.dword	__assertfail
	.align		8
        /*0008*/ 	.dword	__unnamed_1
	.align		8
        /*0010*/ 	.dword	__unnamed_2
	.align		8
        /*0018*/ 	.dword	_ZN39_INTERNAL_61eacb0b_4_k_cu_5942ec80_95634cuda3std3__45__cpo5beginE
	.align		8
        /*0020*/ 	.dword	_ZN39_INTERNAL_61eacb0b_4_k_cu_5942ec80_95634cuda3std3__45__cpo3endE
	.align		8
        /*0028*/ 	.dword	_ZN39_INTERNAL_61eacb0b_4_k_cu_5942ec80_95634cuda3std3__45__cpo6cbeginE
	.align		8
        /*0030*/ 	.dword	_ZN39_INTERNAL_61eacb0b_4_k_cu_5942ec80_95634cuda3std3__45__cpo4cendE
	.align		8
        /*0038*/ 	.dword	_ZN39_INTERNAL_61eacb0b_4_k_cu_5942ec80_95634cuda3std3__441_GLOBAL__N__61eacb0b_4_k_cu_5942ec80_95636ignoreE
	.align		8
        /*0040*/ 	.dword	_ZN39_INTERNAL_61eacb0b_4_k_cu_5942ec80_95634cuda3std3__419piecewise_constructE
	.align		8
        /*0048*/ 	.dword	_ZN39_INTERNAL_61eacb0b_4_k_cu_5942ec80_95634cuda3std3__48in_placeE
	.align		8
        /*0050*/ 	.dword	_ZN39_INTERNAL_61eacb0b_4_k_cu_5942ec80_95634cuda3std6ranges3__45__cpo4swapE
	.align		8
        /*0058*/ 	.dword	_ZN39_INTERNAL_61eacb0b_4_k_cu_5942ec80_95634cuda3std6ranges3__45__cpo9iter_moveE
	.align		8
        /*0060*/ 	.dword	_ZN39_INTERNAL_61eacb0b_4_k_cu_5942ec80_95634cute7productE
	.align		8
        /*0068*/ 	.dword	_ZN39_INTERNAL_61eacb0b_4_k_cu_5942ec80_95634cute1_E
	.align		8
        /*0070*/ 	.dword	$str$25
	.align		8
        /*0078*/ 	.dword	$str$26
	.align		8
        /*0080*/ 	.dword	$str$27
	.align		8
        /*0088*/ 	.dword	$str$28


//--------------------- .text._ZN7cutlass13device_kernelINS_4gemm6kernel13GemmUniversalIN4cute5tupleIJiiiiEEENS1_10collective13CollectiveMmaINS1_35MainloopSm100TmaUmmaWarpSpecializedILi4ELi2ELi4ENS5_IJNS4_1CILi1EEENSA_ILi2EEESB_EEEEENS5_IJNSA_ILi64EEESF_NSA_ILi32EEEEEEaNS5_IJlSB_lEEEaSI_NS4_8TiledMMAINS4_8MMA_AtomIJNS4_15SM100_MMA_S8_SSIaaiLi64ELi64ELNS4_4UMMA5MajorE0ELSN_0ELNSM_8SaturateE0EEEEEENS4_6LayoutINS5_IJSB_SB_SB_EEENS5_IJNSA_ILi0EEEST_ST_EEEEENS5_IJNS4_10UnderscoreESW_SW_EEEEENS4_23SM90_TMA_LOAD_MULTICASTENS4_14ComposedLayoutINS4_7SwizzleILi1ELi4ELi3EEENS4_18smem_ptr_flag_bitsILi8EEENSR_INS5_IJNSA_ILi8EEESG_EEENS5_IJSG_SB_EEEEEEEvNS4_8identityENS4_13SM90_TMA_LOADES19_vS1A_EENS_8epilogue10collective18CollectiveEpilogueINS1D_23Sm100TmaWarpSpecializedILi1ELi1ELi32ELb0ELb0EEEJSH_NS5_IJNSR_ISF_SB_EES1I_EEEaSI_aSI_NS1D_6fusion15FusionCallbacksIS1H_NS1K_17LinearCombinationIaiaiLNS_15FloatRoundStyleE2EEESH_S1J_JEEENS4_5SM1004TMEM4LOAD26SM100_TMEM_LOAD_16dp32b32xES1B_NS10_INS11_ILi2ELi4ELi3EEES14_NSR_INS5_IJS15_SF_EEENS5_IJSF_SB_EEEEEEENS4_39AutoVectorizingCopyWithAssumedAlignmentILi128EEENS4_14SM90_TMA_STOREES1Y_S20_S20_EEEvvEEEEvNT_6ParamsE --------------------------
	.section	.text._ZN7cutlass13device_kernelINS_4gemm6kernel13GemmUniversalIN4cute5tupleIJiiiiEEENS1_10collective13CollectiveMmaINS1_35MainloopSm100TmaUmmaWarpSpecializedILi4ELi2ELi4ENS5_IJNS4_1CILi1EEENSA_ILi2EEESB_EEEEENS5_IJNSA_ILi64EEESF_NSA_ILi32EEEEEEaNS5_IJlSB_lEEEaSI_NS4_8TiledMMAINS4_8MMA_AtomIJNS4_15SM100_MMA_S8_SSIaaiLi64ELi64ELNS4_4UMMA5MajorE0ELSN_0ELNSM_8SaturateE0EEEEEENS4_6LayoutINS5_IJSB_SB_SB_EEENS5_IJNSA_ILi0EEEST_ST_EEEEENS5_IJNS4_10UnderscoreESW_SW_EEEEENS4_23SM90_TMA_LOAD_MULTICASTENS4_14ComposedLayoutINS4_7SwizzleILi1ELi4ELi3EEENS4_18smem_ptr_flag_bitsILi8EEENSR_INS5_IJNSA_ILi8EEESG_EEENS5_IJSG_SB_EEEEEEEvNS4_8identityENS4_13SM90_TMA_LOADES19_vS1A_EENS_8epilogue10collective18CollectiveEpilogueINS1D_23Sm100TmaWarpSpecializedILi1ELi1ELi32ELb0ELb0EEEJSH_NS5_IJNSR_ISF_SB_EES1I_EEEaSI_aSI_NS1D_6fusion15FusionCallbacksIS1H_NS1K_17LinearCombinationIaiaiLNS_15FloatRoundStyleE2EEESH_S1J_JEEENS4_5SM1004TMEM4LOAD26SM100_TMEM_LOAD_16dp32b32xES1B_NS10_INS11_ILi2ELi4ELi3EEES14_NSR_INS5_IJS15_SF_EEENS5_IJSF_SB_EEEEEEENS4_39AutoVectorizingCopyWithAssumedAlignmentILi128EEENS4_14SM90_TMA_STOREES1Y_S20_S20_EEEvvEEEEvNT_6ParamsE,"ax",@progbits
	.align	128
.text._ZN7cutlass13device_kernelINS_4gemm6kernel13GemmUniversalIN4cute5tupleIJiiiiEEENS1_10collective13CollectiveMmaINS1_35MainloopSm100TmaUmmaWarpSpecializedILi4ELi2ELi4ENS5_IJNS4_1CILi1EEENSA_ILi2EEESB_EEEEENS5_IJNSA_ILi64EEESF_NSA_ILi32EEEEEEaNS5_IJlSB_lEEEaSI_NS4_8TiledMMAINS4_8MMA_AtomIJNS4_15SM100_MMA_S8_SSIaaiLi64ELi64ELNS4_4UMMA5MajorE0ELSN_0ELNSM_8SaturateE0EEEEEENS4_6LayoutINS5_IJSB_SB_SB_EEENS5_IJNSA_ILi0EEEST_ST_EEEEENS5_IJNS4_10UnderscoreESW_SW_EEEEENS4_23SM90_TMA_LOAD_MULTICASTENS4_14ComposedLayoutINS4_7SwizzleILi1ELi4ELi3EEENS4_18smem_ptr_flag_bitsILi8EEENSR_INS5_IJNSA_ILi8EEESG_EEENS5_IJSG_SB_EEEEEEEvNS4_8identityENS4_13SM90_TMA_LOADES19_vS1A_EENS_8epilogue10collective18CollectiveEpilogueINS1D_23Sm100TmaWarpSpecializedILi1ELi1ELi32ELb0ELb0EEEJSH_NS5_IJNSR_ISF_SB_EES1I_EEEaSI_aSI_NS1D_6fusion15FusionCallbacksIS1H_NS1K_17LinearCombinationIaiaiLNS_15FloatRoundStyleE2EEESH_S1J_JEEENS4_5SM1004TMEM4LOAD26SM100_TMEM_LOAD_16dp32b32xES1B_NS10_INS11_ILi2ELi4ELi3EEES14_NSR_INS5_IJS15_SF_EEENS5_IJSF_SB_EEEEEEENS4_39AutoVectorizingCopyWithAssumedAlignmentILi128EEENS4_14SM90_TMA_STOREES1Y_S20_S20_EEEvvEEEEvNT_6ParamsE:
        .type           _ZN7cutlass13device_kernelINS_4gemm6kernel13GemmUniversalIN4cute5tupleIJiiiiEEENS1_10collective13CollectiveMmaINS1_35MainloopSm100TmaUmmaWarpSpecializedILi4ELi2ELi4ENS5_IJNS4_1CILi1EEENSA_ILi2EEESB_EEEEENS5_IJNSA_ILi64EEESF_NSA_ILi32EEEEEEaNS5_IJlSB_lEEEaSI_NS4_8TiledMMAINS4_8MMA_AtomIJNS4_15SM100_MMA_S8_SSIaaiLi64ELi64ELNS4_4UMMA5MajorE0ELSN_0ELNSM_8SaturateE0EEEEEENS4_6LayoutINS5_IJSB_SB_SB_EEENS5_IJNSA_ILi0EEEST_ST_EEEEENS5_IJNS4_10UnderscoreESW_SW_EEEEENS4_23SM90_TMA_LOAD_MULTICASTENS4_14ComposedLayoutINS4_7SwizzleILi1ELi4ELi3EEENS4_18smem_ptr_flag_bitsILi8EEENSR_INS5_IJNSA_ILi8EEESG_EEENS5_IJSG_SB_EEEEEEEvNS4_8identityENS4_13SM90_TMA_LOADES19_vS1A_EENS_8epilogue10collective18CollectiveEpilogueINS1D_23Sm100TmaWarpSpecializedILi1ELi1ELi32ELb0ELb0EEEJSH_NS5_IJNSR_ISF_SB_EES1I_EEEaSI_aSI_NS1D_6fusion15FusionCallbacksIS1H_NS1K_17LinearCombinationIaiaiLNS_15FloatRoundStyleE2EEESH_S1J_JEEENS4_5SM1004TMEM4LOAD26SM100_TMEM_LOAD_16dp32b32xES1B_NS10_INS11_ILi2ELi4ELi3EEES14_NSR_INS5_IJS15_SF_EEENS5_IJSF_SB_EEEEEEENS4_39AutoVectorizingCopyWithAssumedAlignmentILi128EEENS4_14SM90_TMA_STOREES1Y_S20_S20_EEEvvEEEEvNT_6ParamsE,@function
        .size           _ZN7cutlass13device_kernelINS_4gemm6kernel13GemmUniversalIN4cute5tupleIJiiiiEEENS1_10collective13CollectiveMmaINS1_35MainloopSm100TmaUmmaWarpSpecializedILi4ELi2ELi4ENS5_IJNS4_1CILi1EEENSA_ILi2EEESB_EEEEENS5_IJNSA_ILi64EEESF_NSA_ILi32EEEEEEaNS5_IJlSB_lEEEaSI_NS4_8TiledMMAINS4_8MMA_AtomIJNS4_15SM100_MMA_S8_SSIaaiLi64ELi64ELNS4_4UMMA5MajorE0ELSN_0ELNSM_8SaturateE0EEEEEENS4_6LayoutINS5_IJSB_SB_SB_EEENS5_IJNSA_ILi0EEEST_ST_EEEEENS5_IJNS4_10UnderscoreESW_SW_EEEEENS4_23SM90_TMA_LOAD_MULTICASTENS4_14ComposedLayoutINS4_7SwizzleILi1ELi4ELi3EEENS4_18smem_ptr_flag_bitsILi8EEENSR_INS5_IJNSA_ILi8EEESG_EEENS5_IJSG_SB_EEEEEEEvNS4_8identityENS4_13SM90_TMA_LOADES19_vS1A_EENS_8epilogue10collective18CollectiveEpilogueINS1D_23Sm100TmaWarpSpecializedILi1ELi1ELi32ELb0ELb0EEEJSH_NS5_IJNSR_ISF_SB_EES1I_EEEaSI_aSI_NS1D_6fusion15FusionCallbacksIS1H_NS1K_17LinearCombinationIaiaiLNS_15FloatRoundStyleE2EEESH_S1J_JEEENS4_5SM1004TMEM4LOAD26SM100_TMEM_LOAD_16dp32b32xES1B_NS10_INS11_ILi2ELi4ELi3EEES14_NSR_INS5_IJS15_SF_EEENS5_IJSF_SB_EEEEEEENS4_39AutoVectorizingCopyWithAssumedAlignmentILi128EEENS4_14SM90_TMA_STOREES1Y_S20_S20_EEEvvEEEEvNT_6ParamsE,(.L_x_135 - _ZN7cutlass13device_kernelINS_4gemm6kernel13GemmUniversalIN4cute5tupleIJiiiiEEENS1_10collective13CollectiveMmaINS1_35MainloopSm100TmaUmmaWarpSpecializedILi4ELi2ELi4ENS5_IJNS4_1CILi1EEENSA_ILi2EEESB_EEEEENS5_IJNSA_ILi64EEESF_NSA_ILi32EEEEEEaNS5_IJlSB_lEEEaSI_NS4_8TiledMMAINS4_8MMA_AtomIJNS4_15SM100_MMA_S8_SSIaaiLi64ELi64ELNS4_4UMMA5MajorE0ELSN_0ELNSM_8SaturateE0EEEEEENS4_6LayoutINS5_IJSB_SB_SB_EEENS5_IJNSA_ILi0EEEST_ST_EEEEENS5_IJNS4_10UnderscoreESW_SW_EEEEENS4_23SM90_TMA_LOAD_MULTICASTENS4_14ComposedLayoutINS4_7SwizzleILi1ELi4ELi3EEENS4_18smem_ptr_flag_bitsILi8EEENSR_INS5_IJNSA_ILi8EEESG_EEENS5_IJSG_SB_EEEEEEEvNS4_8identityENS4_13SM90_TMA_LOADES19_vS1A_EENS_8epilogue10collective18CollectiveEpilogueINS1D_23Sm100TmaWarpSpecializedILi1ELi1ELi32ELb0ELb0EEEJSH_NS5_IJNSR_ISF_SB_EES1I_EEEaSI_aSI_NS1D_6fusion15FusionCallbacksIS1H_NS1K_17LinearCombinationIaiaiLNS_15FloatRoundStyleE2EEESH_S1J_JEEENS4_5SM1004TMEM4LOAD26SM100_TMEM_LOAD_16dp32b32xES1B_NS10_INS11_ILi2ELi4ELi3EEES14_NSR_INS5_IJS15_SF_EEENS5_IJSF_SB_EEEEEEENS4_39AutoVectorizingCopyWithAssumedAlignmentILi128EEENS4_14SM90_TMA_STOREES1Y_S20_S20_EEEvvEEEEvNT_6ParamsE)
        .other          _ZN7cutlass13device_kernelINS_4gemm6kernel13GemmUniversalIN4cute5tupleIJiiiiEEENS1_10collective13CollectiveMmaINS1_35MainloopSm100TmaUmmaWarpSpecializedILi4ELi2ELi4ENS5_IJNS4_1CILi1EEENSA_ILi2EEESB_EEEEENS5_IJNSA_ILi64EEESF_NSA_ILi32EEEEEEaNS5_IJlSB_lEEEaSI_NS4_8TiledMMAINS4_8MMA_AtomIJNS4_15SM100_MMA_S8_SSIaaiLi64ELi64ELNS4_4UMMA5MajorE0ELSN_0ELNSM_8SaturateE0EEEEEENS4_6LayoutINS5_IJSB_SB_SB_EEENS5_IJNSA_ILi0EEEST_ST_EEEEENS5_IJNS4_10UnderscoreESW_SW_EEEEENS4_23SM90_TMA_LOAD_MULTICASTENS4_14ComposedLayoutINS4_7SwizzleILi1ELi4ELi3EEENS4_18smem_ptr_flag_bitsILi8EEENSR_INS5_IJNSA_ILi8EEESG_EEENS5_IJSG_SB_EEEEEEEvNS4_8identityENS4_13SM90_TMA_LOADES19_vS1A_EENS_8epilogue10collective18CollectiveEpilogueINS1D_23Sm100TmaWarpSpecializedILi1ELi1ELi32ELb0ELb0EEEJSH_NS5_IJNSR_ISF_SB_EES1I_EEEaSI_aSI_NS1D_6fusion15FusionCallbacksIS1H_NS1K_17LinearCombinationIaiaiLNS_15FloatRoundStyleE2EEESH_S1J_JEEENS4_5SM1004TMEM4LOAD26SM100_TMEM_LOAD_16dp32b32xES1B_NS10_INS11_ILi2ELi4ELi3EEES14_NSR_INS5_IJS15_SF_EEENS5_IJSF_SB_EEEEEEENS4_39AutoVectorizingCopyWithAssumedAlignmentILi128EEENS4_14SM90_TMA_STOREES1Y_S20_S20_EEEvvEEEEvNT_6ParamsE,@"STO_CUDA_ENTRY STV_DEFAULT"
_ZN7cutlass13device_kernelINS_4gemm6kernel13GemmUniversalIN4cute5tupleIJiiiiEEENS1_10collective13CollectiveMmaINS1_35MainloopSm100TmaUmmaWarpSpecializedILi4ELi2ELi4ENS5_IJNS4_1CILi1EEENSA_ILi2EEESB_EEEEENS5_IJNSA_ILi64EEESF_NSA_ILi32EEEEEEaNS5_IJlSB_lEEEaSI_NS4_8TiledMMAINS4_8MMA_AtomIJNS4_15SM100_MMA_S8_SSIaaiLi64ELi64ELNS4_4UMMA5MajorE0ELSN_0ELNSM_8SaturateE0EEEEEENS4_6LayoutINS5_IJSB_SB_SB_EEENS5_IJNSA_ILi0EEEST_ST_EEEEENS5_IJNS4_10UnderscoreESW_SW_EEEEENS4_23SM90_TMA_LOAD_MULTICASTENS4_14ComposedLayoutINS4_7SwizzleILi1ELi4ELi3EEENS4_18smem_ptr_flag_bitsILi8EEENSR_INS5_IJNSA_ILi8EEESG_EEENS5_IJSG_SB_EEEEEEEvNS4_8identityENS4_13SM90_TMA_LOADES19_vS1A_EENS_8epilogue10collective18CollectiveEpilogueINS1D_23Sm100TmaWarpSpecializedILi1ELi1ELi32ELb0ELb0EEEJSH_NS5_IJNSR_ISF_SB_EES1I_EEEaSI_aSI_NS1D_6fusion15FusionCallbacksIS1H_NS1K_17LinearCombinationIaiaiLNS_15FloatRoundStyleE2EEESH_S1J_JEEENS4_5SM1004TMEM4LOAD26SM100_TMEM_LOAD_16dp32b32xES1B_NS10_INS11_ILi2ELi4ELi3EEES14_NSR_INS5_IJS15_SF_EEENS5_IJSF_SB_EEEEEEENS4_39AutoVectorizingCopyWithAssumedAlignmentILi128EEENS4_14SM90_TMA_STOREES1Y_S20_S20_EEEvvEEEEvNT_6ParamsE:
[----:B------:R-:W1:Y:S01]  /*0000*/  LDC R1, c[0x0][0x37c] ;  /* 0x0000df00ff017b82 */ /* 0x000e620000000800 */
[----:B------:R-:W2:Y:S01]  /*0010*/  S2R R69, SR_TID.X ;  /* 0x0000000000457919 */ /* 0x000ea20000002100 */
[----:B------:R-:W3:Y:S01]  /*0020*/  LDCU.64 UR8, c[0x0][0x890] ;  /* 0x00011200ff0877ac */ /* 0x000ee20008000a00 */
[----:B------:R-:W-:Y:S02]  /*0030*/  PRMT R80, RZ, 0x7610, R80 ;  /* 0x00007610ff507816 */ /* 0x000fe40000000050 */
[----:B------:R-:W-:Y:S01]  /*0040*/  ELECT P3, URZ, PT ;  /* 0x0000000000ff782f */ /* 0x000fe20003860000 */
[----:B---3--:R-:W-:-:S04]  /*0050*/  UISETP.NE.U32.AND UP0, UPT, UR8, URZ, UPT ;  /* 0x000000ff0800728c */ /* 0x008fc8000bf05070 */
[----:B------:R-:W-:Y:S01]  /*0060*/  UISETP.NE.AND.EX UP0, UPT, UR9, URZ, UPT, UP0 ;  /* 0x000000ff0900728c */ /* 0x000fe2000bf05300 */
[----:B--2---:R-:W-:-:S05]  /*0070*/  SHF.R.U32.HI R81, RZ, 0x5, R69 ;  /* 0x00000005ff517819 */ /* 0x004fca0000011645 */
[----:B------:R-:W2:Y:S02]  /*0080*/  SHFL.IDX PT, R0, R81, RZ, 0x1f ;  /* 0x00001fff51007589 */ /* 0x000ea400000e0000 */
[----:B--2---:R-:W-:Y:S01]  /*0090*/  R2UR UR22, R0 ;  /* 0x00000000001672ca */ /* 0x004fe200000e0000 */
[----:B-1----:R-:W-:-:S14]  /*00a0*/  BRA.U UP0, `(.L_x_0) ;  /* 0x0000000100307547 */ /* 0x002fdc000b800000 */
[----:B------:R-:W1:Y:S02]  /*00b0*/  LDCU.64 UR4, c[0x0][0x888] ;  /* 0x00011100ff0477ac */ /* 0x000e640008000a00 */
[----:B-1----:R-:W-:-:S04]  /*00c0*/  UISETP.NE.U32.AND UP0, UPT, UR4, URZ, UPT ;  /* 0x000000ff0400728c */ /* 0x002fc8000bf05070 */
[----:B------:R-:W-:-:S09]  /*00d0*/  UISETP.NE.AND.EX UP0, UPT, UR5, URZ, UPT, UP0 ;  /* 0x000000ff0500728c */ /* 0x000fd2000bf05300 */
[----:B------:R-:W-:Y:S05]  /*00e0*/  BRA.U !UP0, `(.L_x_1) ;  /* 0x0000000108147547 */ /* 0x000fea000b800000 */
[----:B------:R-:W1:Y:S01]  /*00f0*/  LDC.64 R2, c[0x0][0x888] ;  /* 0x00022200ff027b82 */ /* 0x000e620000000a00 */
[----:B------:R-:W1:Y:S02]  /*0100*/  LDCU.64 UR4, c[0x0][0x358] ;  /* 0x00006b00ff0477ac */ /* 0x000e640008000a00 */
[----:B-1----:R1:W5:Y:S01]  /*0110*/  LDG.E R39, desc[UR4][R2.64] ;  /* 0x0000000402277981 */ /* 0x002362000c1e1900 */
[----:B------:R-:W-:Y:S01]  /*0120*/  HFMA2 R80, -RZ, RZ, 0, 5.9604644775390625e-08 ;  /* 0x00000001ff507431 */ /* 0x000fe200000001ff */
[----:B------:R-:W-:Y:S05]  /*0130*/  BRA `(.L_x_0) ;  /* 0x00000000000c7947 */ /* 0x000fea0003800000 */
.L_x_1:
[----:B------:R-:W1:Y:S01]  /*0140*/  LDCU UR4, c[0x0][0x880] ;  /* 0x00011000ff0477ac */ /* 0x000e620008000800 */
[----:B------:R-:W-:Y:S01]  /*0150*/  HFMA2 R80, -RZ, RZ, 0, 5.9604644775390625e-08 ;  /* 0x00000001ff507431 */ /* 0x000fe200000001ff */
[----:B-1----:R-:W-:-:S07]  /*0160*/  MOV R39, UR4 ;  /* 0x0000000400277c02 */ /* 0x002fce0008000f00 */
.L_x_0:
[----:B------:R-:W2:Y:S02]  /*0170*/  LDCU.64 UR4, c[0x0][0x8b0] ;  /* 0x00011600ff0477ac */ /* 0x000ea40008000a00 */
[----:B--2---:R-:W-:-:S04]  /*0180*/  UISETP.NE.U32.AND UP0, UPT, UR4, URZ, UPT ;  /* 0x000000ff0400728c */ /* 0x004fc8000bf05070 */
[----:B------:R-:W-:-:S09]  /*0190*/  UISETP.NE.AND.EX UP0, UPT, UR5, URZ, UPT, UP0 ;  /* 0x000000ff0500728c */ /* 0x000fd2000bf05300 */
[----:B------:R-:W-:Y:S05]  /*01a0*/  BRA.U UP0, `(.L_x_2) ;  /* 0x0000000100287547 */ /* 0x000fea000b800000 */
[----:B------:R-:W2:Y:S02]  /*01b0*/  LDCU.64 UR4, c[0x0][0x8a8] ;  /* 0x00011500ff0477ac */ /* 0x000ea40008000a00 */
[----:B--2---:R-:W-:-:S04]  /*01c0*/  UISETP.NE.U32.AND UP0, UPT, UR4, URZ, UPT ;  /* 0x000000ff0400728c */ /* 0x004fc8000bf05070 */
[----:B------:R-:W-:-:S09]  /*01d0*/  UISETP.NE.AND.EX UP0, UPT, UR5, URZ, UPT, UP0 ;  /* 0x000000ff0500728c */ /* 0x000fd2000bf05300 */
[----:B------:R-:W-:Y:S05]  /*01e0*/  BRA.U !UP0, `(.L_x_3) ;  /* 0x0000000108107547 */ /* 0x000fea000b800000 */
[----:B-1----:R-:W1:Y:S01]  /*01f0*/  LDC.64 R2, c[0x0][0x8a8] ;  /* 0x00022a00ff027b82 */ /* 0x002e620000000a00 */
[----:B------:R-:W1:Y:S02]  /*0200*/  LDCU.64 UR4, c[0x0][0x358] ;  /* 0x00006b00ff0477ac */ /* 0x000e640008000a00 */
[----:B-1----:R2:W5:Y:S01]  /*0210*/  LDG.E R38, desc[UR4][R2.64] ;  /* 0x0000000402267981 */ /* 0x002562000c1e1900 */
[----:B------:R-:W-:Y:S05]  /*0220*/  BRA `(.L_x_2) ;  /* 0x0000000000087947 */ /* 0x000fea0003800000 */
.L_x_3:
[----:B------:R-:W2:Y:S02]  /*0230*/  LDCU UR4, c[0x0][0x8a0] ;  /* 0x00011400ff0477ac */ /* 0x000ea40008000800 */
[----:B--2---:R-:W-:Y:S02]  /*0240*/  MOV R38, UR4 ;  /* 0x0000000400267c02 */ /* 0x004fe40008000f00 */
.L_x_2:
[----:B------:R-:W-:Y:S01]  /*0250*/  IMAD.U32 R0, RZ, RZ, UR22 ;  /* 0x00000016ff007e24 */ /* 0x000fe2000f8e00ff */
[----:B------:R-:W-:Y:S04]  /*0260*/  BSSY.RECONVERGENT B0, `(.L_x_4) ;  /* 0x000000c000007945 */ /* 0x000fe80003800200 */
[C---:B------:R-:W-:Y:S02]  /*0270*/  ISETP.NE.OR P1, PT, R0.reuse, 0x1, !P3 ;  /* 0x000000010000780c */ /* 0x040fe40005f25670 */
[----:B------:R-:W-:-:S11]  /*0280*/  ISETP.NE.OR P0, PT, R0, 0x3, !P3 ;  /* 0x000000030000780c */ /* 0x000fd60005f05670 */
[----:B------:R-:W-:Y:S05]  /*0290*/  @P1 BRA `(.L_x_5) ;  /* 0x0000000000201947 */ /* 0x000fea0003800000 */
[----:B------:R-:W3:Y:S02]  /*02a0*/  LDCU.64 UR4, c[0x0][0x348] ;  /* 0x00006900ff0477ac */ /* 0x000ee40008000a00 */
[----:B---3--:R-:W-:Y:S02]  /*02b0*/  UIADD3 UR6, UP1, UPT, UR4, 0x80, URZ ;  /* 0x0000008004067890 */ /* 0x008fe4000ff3e0ff */
[----:B------:R-:W-:Y:S02]  /*02c0*/  UIADD3 UR4, UP0, UPT, UR4, 0x180, URZ ;  /* 0x0000018004047890 */ /* 0x000fe4000ff1e0ff */
[----:B------:R-:W-:Y:S02]  /*02d0*/  UIADD3.X UR7, UPT, UPT, URZ, UR5, URZ, UP1, !UPT ;  /* 0x00000005ff077290 */ /* 0x000fe40008ffe4ff */
[----:B------:R-:W-:-:S07]  /*02e0*/  UIADD3.X UR5, UPT, UPT, URZ, UR5, URZ, UP0, !UPT ;  /* 0x00000005ff057290 */ /* 0x000fce00087fe4ff */
[----:B------:R3:W-:Y:S02]  /*02f0*/  UTMACCTL.PF [UR6] ;  /* 0x00000000060079b9 */ /* 0x0007e40008040000 */
[----:B------:R3:W-:Y:S02]  /*0300*/  UTMACCTL.PF [UR4] ;  /* 0x00000000040079b9 */ /* 0x0007e40008040000 */
[----:B---3--:R-:W-:Y:S01]  /*0310*/  NOP ;  /* 0x0000000000007918 */ /* 0x008fe20000000000 */
.L_x_5:
[----:B------:R-:W-:Y:S05]  /*0320*/  BSYNC.RECONVERGENT B0 ;  /* 0x0000000000007941 */ /* 0x000fea0003800200 */
.L_x_4:
[----:B------:R-:W-:Y:S04]  /*0330*/  BSSY.RECONVERGENT B0, `(.L_x_6) ;  /* 0x000000a000007945 */ /* 0x000fe80003800200 */
        /* <DEDUP_REMOVED lines=9> */
.L_x_7:
[----:B------:R-:W-:Y:S05]  /*03d0*/  BSYNC.RECONVERGENT B0 ;  /* 0x0000000000007941 */ /* 0x000fea0003800200 */
.L_x_6:
[----:B------:R-:W3:Y:S01]  /*03e0*/  LDCU.64 UR4, c[0x0][0x888] ;  /* 0x00011100ff0477ac */ /* 0x000ee20008000a00 */
[----:B------:R-:W-:Y:S02]  /*03f0*/  UISETP.EQ.U32.AND UP1, UPT, UR8, URZ, UPT ;  /* 0x000000ff0800728c */ /* 0x000fe4000bf22070 */
[----:B------:R-:W-:Y:S02]  /*0400*/  UPLOP3.LUT UP3, UPT, UPT, UPT, UPT, 0x80, 0x8 ;  /* 0x000000000008789c */ /* 0x000fe40003f6f070 */
[----:B---3--:R-:W-:-:S04]  /*0410*/  UISETP.NE.U32.AND UP0, UPT, UR4, URZ, UPT ;  /* 0x000000ff0400728c */ /* 0x008fc8000bf05070 */
[----:B------:R-:W-:-:S04]  /*0420*/  UISETP.NE.AND.EX UP0, UPT, UR5, URZ, UPT, UP0 ;  /* 0x000000ff0500728c */ /* 0x000fc8000bf05300 */
[----:B------:R-:W-:-:S04]  /*0430*/  UISETP.EQ.OR.EX UP2, UPT, UR9, URZ, !UP0, UP1 ;  /* 0x000000ff0900728c */ /* 0x000fc8000c742710 */
[----:B------:R-:W-:-:S05]  /*0440*/  UP2UR UR61, UPR, URZ, 0x4 ;  /* 0x00000004ff3d7883 */ /* 0x000fca0008000000 */
[----:B------:R-:W-:Y:S07]  /*0450*/  BRA.U !UP2, `(.L_x_8) ;  /* 0x000000010a207547 */ /* 0x000fee000b800000 */
[----:B-----5:R-:W-:Y:S01]  /*0460*/  R2UR UR5, R39 ;  /* 0x00000000270572ca */ /* 0x020fe200000e0000 */
[----:B------:R-:W-:Y:S02]  /*0470*/  UISETP.NE.U32.AND UP1, UPT, UR8, URZ, UPT ;  /* 0x000000ff0800728c */ /* 0x000fe4000bf25070 */
[----:B------:R-:W-:Y:S02]  /*0480*/  USEL UR4, URZ, 0xffffffff, UP0 ;  /* 0xffffffffff047887 */ /* 0x000fe40008000000 */
[----:B------:R-:W-:-:S08]  /*0490*/  UISETP.NE.AND.EX UP1, UPT, UR9, URZ, UPT, UP1 ;  /* 0x000000ff0900728c */ /* 0x000fd0000bf25310 */
[----:B------:R-:W-:-:S04]  /*04a0*/  UISETP.NE.AND UP0, UPT, UR5, URZ, UPT ;  /* 0x000000ff0500728c */ /* 0x000fc8000bf05270 */
[----:B------:R-:W-:-:S04]  /*04b0*/  @!UP1 USEL UR4, URZ, 0xffffffff, UP0 ;  /* 0xffffffffff049887 */ /* 0x000fc80008000000 */
[----:B------:R-:W-:-:S04]  /*04c0*/  ULOP3.LUT UR4, UR4, 0x1, URZ, 0xc0, !UPT ;  /* 0x0000000104047892 */ /* 0x000fc8000f8ec0ff */
[----:B------:R-:W-:-:S11]  /*04d0*/  UISETP.NE.U32.AND UP3, UPT, UR4, 0x1, UPT ;  /* 0x000000010400788c */ /* 0x000fd6000bf65070 */
.L_x_8:
[----:B-12---:R-:W1:Y:S01]  /*04e0*/  SHFL.IDX PT, R2, R81, RZ, 0x1f ;  /* 0x00001fff51027589 */ /* 0x006e6200000e0000 */
[----:B------:R-:W-:-:S04]  /*04f0*/  UISETP.NE.AND UP0, UPT, UR22, 0x2, UPT ;  /* 0x000000021600788c */ /* 0x000fc8000bf05270 */
[----:B------:R-:W-:Y:S01]  /*0500*/  USEL UR34, URZ, 0x1, UP0 ;  /* 0x00000001ff227887 */ /* 0x000fe20008000000 */
[----:B-1----:R-:W-:-:S13]  /*0510*/  ISETP.NE.AND P0, PT, R2, RZ, PT ;  /* 0x000000ff0200720c */ /* 0x002fda0003f05270 */
[----:B------:R-:W-:Y:S05]  /*0520*/  @P0 BRA `(.L_x_9) ;  /* 0x0000000000580947 */ /* 0x000fea0003800000 */
[----:B------:R-:W1:Y:S01]  /*0530*/  S2UR UR4, SR_CgaCtaId ;  /* 0x00000000000479c3 */ /* 0x000e620000008800 */
[----:B------:R-:W-:Y:S01]  /*0540*/  UMOV UR5, 0x400 ;  /* 0x0000040000057882 */ /* 0x000fe20000000000 */
[----:B------:R-:W-:Y:S01]  /*0550*/  UMOV UR8, 0x1 ;  /* 0x0000000100087882 */ /* 0x000fe20000000000 */
[----:B------:R-:W-:Y:S01]  /*0560*/  UMOV UR6, 0x2 ;  /* 0x0000000200067882 */ /* 0x000fe20000000000 */
[----:B------:R-:W-:-:S04]  /*0570*/  UIADD3 UR8, UPT, UPT, -UR8, 0x100000, URZ ;  /* 0x0010000008087890 */ /* 0x000fc8000fffe1ff */
[----:B------:R-:W-:Y:S02]  /*0580*/  USHF.L.U32 UR9, UR8, 0xb, URZ ;  /* 0x0000000b08097899 */ /* 0x000fe400080006ff */
[----:B------:R-:W-:Y:S02]  /*0590*/  USHF.L.U32 UR8, UR8, 0x1, URZ ;  /* 0x0000000108087899 */ /* 0x000fe400080006ff */
[----:B------:R-:W-:-:S04]  /*05a0*/  UIADD3 UR6, UPT, UPT, -UR6, 0x100000, URZ ;  /* 0x0010000006067890 */ /* 0x000fc8000fffe1ff */
[----:B------:R-:W-:Y:S02]  /*05b0*/  USHF.L.U32 UR7, UR6, 0xb, URZ ;  /* 0x0000000b06077899 */ /* 0x000fe400080006ff */
[----:B------:R-:W-:Y:S01]  /*05c0*/  USHF.L.U32 UR6, UR6, 0x1, URZ ;  /* 0x0000000106067899 */ /* 0x000fe200080006ff */
[----:B------:R-:W-:Y:S01]  /*05d0*/  ELECT P0, URZ, PT ;  /* 0x0000000000ff782f */ /* 0x000fe20003800000 */
[----:B-1----:R-:W-:Y:S01]  /*05e0*/  ULEA UR4, UR4, UR5, 0x18 ;  /* 0x0000000504047291 */ /* 0x002fe2000f8ec0ff */
[----:B------:R-:W1:Y:S11]  /*05f0*/  FENCE.VIEW.ASYNC.S ;  /* 0x00000000000073c6 */ /* 0x000e760000000000 */
[----:B-1----:R1:W2:Y:S01]  /*0600*/  SYNCS.EXCH.64 URZ, [UR4], UR8 ;  /* 0x0000000804ff75b2 */ /* 0x0022a20008000100 */
[----:B------:R1:W3:Y:S01]  /*0610*/  SYNCS.EXCH.64 URZ, [UR4+0x20], UR6 ;  /* 0x0000200604ff75b2 */ /* 0x0002e20008000100 */
[----:B------:R1:W4:Y:S01]  /*0620*/  SYNCS.EXCH.64 URZ, [UR4+0x8], UR8 ;  /* 0x0000080804ff75b2 */ /* 0x0003220008000100 */
[----:B------:R1:W1:Y:S01]  /*0630*/  SYNCS.EXCH.64 URZ, [UR4+0x28], UR6 ;  /* 0x0000280604ff75b2 */ /* 0x0002620008000100 */
[----:B------:R1:W1:Y:S01]  /*0640*/  SYNCS.EXCH.64 URZ, [UR4+0x10], UR8 ;  /* 0x0000100804ff75b2 */ /* 0x0002620008000100 */
[----:B------:R1:W1:Y:S01]  /*0650*/  SYNCS.EXCH.64 URZ, [UR4+0x30], UR6 ;  /* 0x0000300604ff75b2 */ /* 0x0002620008000100 */
[----:B------:R1:W1:Y:S01]  /*0660*/  SYNCS.EXCH.64 URZ, [UR4+0x18], UR8 ;  /* 0x0000180804ff75b2 */ /* 0x0002620008000100 */
[----:B------:R1:W1:Y:S01]  /*0670*/  SYNCS.EXCH.64 URZ, [UR4+0x38], UR6 ;  /* 0x0000380604ff75b2 */ /* 0x0002620008000100 */
[----:B------:R-:W-:Y:S01]  /*0680*/  NOP ;  /* 0x0000000000007918 */ /* 0x000fe20000000000 */
.L_x_9:
[----:B------:R-:W2:Y:S01]  /*0690*/  SHFL.IDX PT, R2, R81, RZ, 0x1f ;  /* 0x00001fff51027589 */ /* 0x000ea200000e0000 */
[----:B------:R-:W-:Y:S01]  /*06a0*/  NOP ;  /* 0x0000000000007918 */ /* 0x000fe20000000000 */
[----:B--2---:R-:W-:-:S13]  /*06b0*/  ISETP.NE.AND P0, PT, R2, 0x1, PT ;  /* 0x000000010200780c */ /* 0x004fda0003f05270 */
[----:B------:R-:W-:Y:S05]  /*06c0*/  @P0 BRA `(.L_x_10) ;  /* 0x0000000000400947 */ /* 0x000fea0003800000 */
[----:B-1----:R-:W1:Y:S01]  /*06d0*/  S2UR UR4, SR_CgaCtaId ;  /* 0x00000000000479c3 */ /* 0x002e620000008800 */
        /* <DEDUP_REMOVED lines=12> */
[----:B-1----:R2:W1:Y:S01]  /*07a0*/  SYNCS.EXCH.64 URZ, [UR4+0x40], UR8 ;  /* 0x0000400804ff75b2 */ /* 0x0024620008000100 */
[----:B------:R2:W1:Y:S02]  /*07b0*/  SYNCS.EXCH.64 URZ, [UR4+0x48], UR6 ;  /* 0x0000480604ff75b2 */ /* 0x0004640008000100 */
[----:B--2---:R-:W-:Y:S01]  /*07c0*/  NOP ;  /* 0x0000000000007918 */ /* 0x004fe20000000000 */
.L_x_10:
[----:B------:R-:W2:Y:S01]  /*07d0*/  SHFL.IDX PT, R2, R81, RZ, 0x1f ;  /* 0x00001fff51027589 */ /* 0x000ea200000e0000 */
[----:B------:R-:W-:Y:S01]  /*07e0*/  NOP ;  /* 0x0000000000007918 */ /* 0x000fe20000000000 */
[----:B--2---:R-:W-:-:S13]  /*07f0*/  ISETP.NE.AND P0, PT, R2, 0x3, PT ;  /* 0x000000030200780c */ /* 0x004fda0003f05270 */
[----:B------:R-:W-:Y:S05]  /*0800*/  @P0 BRA `(.L_x_11) ;  /* 0x0000000000300947 */ /* 0x000fea0003800000 */
[----:B-1----:R-:W1:Y:S01]  /*0810*/  S2UR UR6, SR_CgaCtaId ;  /* 0x00000000000679c3 */ /* 0x002e620000008800 */
[----:B------:R-:W-:Y:S01]  /*0820*/  UMOV UR4, 0x400 ;  /* 0x0000040000047882 */ /* 0x000fe20000000000 */
[----:B------:R-:W-:Y:S01]  /*0830*/  UMOV UR5, 0x20 ;  /* 0x0000002000057882 */ /* 0x000fe20000000000 */
[----:B------:R-:W-:Y:S01]  /*0840*/  ELECT P0, URZ, PT ;  /* 0x0000000000ff782f */ /* 0x000fe20003800000 */
[----:B-1----:R-:W-:Y:S02]  /*0850*/  ULEA UR6, UR6, UR4, 0x18 ;  /* 0x0000000406067291 */ /* 0x002fe4000f8ec0ff */
[----:B------:R-:W-:-:S04]  /*0860*/  UIADD3 UR4, UPT, UPT, -UR5, 0x100000, URZ ;  /* 0x0010000005047890 */ /* 0x000fc8000fffe1ff */
[----:B------:R-:W-:Y:S02]  /*0870*/  USHF.L.U32 UR5, UR4, 0xb, URZ ;  /* 0x0000000b04057899 */ /* 0x000fe400080006ff */
[----:B------:R-:W-:Y:S01]  /*0880*/  USHF.L.U32 UR4, UR4, 0x1, URZ ;  /* 0x0000000104047899 */ /* 0x000fe200080006ff */
[----:B------:R-:W1:Y:S11]  /*0890*/  FENCE.VIEW.ASYNC.S ;  /* 0x00000000000073c6 */ /* 0x000e760000000000 */
[----:B-1----:R2:W1:Y:S01]  /*08a0*/  SYNCS.EXCH.64 URZ, [UR6+0x50], UR4 ;  /* 0x0000500406ff75b2 */ /* 0x0024620008000100 */
[----:B------:R2:W1:Y:S02]  /*08b0*/  SYNCS.EXCH.64 URZ, [UR6+0x58], UR4 ;  /* 0x0000580406ff75b2 */ /* 0x0004640008000100 */
[----:B--2---:R-:W-:Y:S01]  /*08c0*/  NOP ;  /* 0x0000000000007918 */ /* 0x004fe20000000000 */
.L_x_11:
[----:B------:R-:W2:Y:S01]  /*08d0*/  SHFL.IDX PT, R2, R81, RZ, 0x1f ;  /* 0x00001fff51027589 */ /* 0x000ea200000e0000 */
[----:B------:R-:W-:Y:S01]  /*08e0*/  NOP ;  /* 0x0000000000007918 */ /* 0x000fe20000000000 */
[----:B--2---:R-:W-:-:S13]  /*08f0*/  ISETP.NE.AND P0, PT, R2, 0x4, PT ;  /* 0x000000040200780c */ /* 0x004fda0003f05270 */
[----:B------:R-:W-:Y:S05]  /*0900*/  @P0 BRA `(.L_x_12) ;  /* 0x00000000004c0947 */ /* 0x000fea0003800000 */
[----:B-1----:R-:W1:Y:S01]  /*0910*/  S2UR UR6, SR_CgaCtaId ;  /* 0x00000000000679c3 */ /* 0x002e620000008800 */
[----:B------:R-:W-:Y:S01]  /*0920*/  UMOV UR4, 0x1e0 ;  /* 0x000001e000047882 */ /* 0x000fe20000000000 */
[----:B------:R-:W-:Y:S01]  /*0930*/  UMOV UR5, 0x400 ;  /* 0x0000040000057882 */ /* 0x000fe20000000000 */
[----:B------:R-:W-:Y:S01]  /*0940*/  USEL UR4, UR4, 0x1a0, UP3 ;  /* 0x000001a004047887 */ /* 0x000fe20009800000 */
[----:B------:R-:W-:Y:S01]  /*0950*/  UMOV UR8, 0x1 ;  /* 0x0000000100087882 */ /* 0x000fe20000000000 */
[----:B------:R-:W-:Y:S01]  /*0960*/  ELECT P0, URZ, PT ;  /* 0x0000000000ff782f */ /* 0x000fe20003800000 */
[----:B------:R-:W-:-:S04]  /*0970*/  UIADD3 UR8, UPT, UPT, -UR8, 0x100000, URZ ;  /* 0x0010000008087890 */ /* 0x000fc8000fffe1ff */
[----:B------:R-:W-:Y:S02]  /*0980*/  USHF.L.U32 UR9, UR8, 0xb, URZ ;  /* 0x0000000b08097899 */ /* 0x000fe400080006ff */
[----:B------:R-:W-:Y:S02]  /*0990*/  USHF.L.U32 UR8, UR8, 0x1, URZ ;  /* 0x0000000108087899 */ /* 0x000fe400080006ff */
[----:B-1----:R-:W-:Y:S02]  /*09a0*/  ULEA UR6, UR6, UR5, 0x18 ;  /* 0x0000000506067291 */ /* 0x002fe4000f8ec0ff */
[----:B------:R-:W-:-:S04]  /*09b0*/  UIADD3 UR4, UPT, UPT, -UR4, 0x100000, URZ ;  /* 0x0010000004047890 */ /* 0x000fc8000fffe1ff */
[----:B------:R-:W-:Y:S02]  /*09c0*/  USHF.L.U32 UR5, UR4, 0xb, URZ ;  /* 0x0000000b04057899 */ /* 0x000fe400080006ff */
[----:B------:R-:W-:Y:S01]  /*09d0*/  USHF.L.U32 UR4, UR4, 0x1, URZ ;  /* 0x0000000104047899 */ /* 0x000fe200080006ff */
[----:B------:R-:W1:Y:S03]  /*09e0*/  FENCE.VIEW.ASYNC.S ;  /* 0x00000000000073c6 */ /* 0x000e660000000000 */
[----:B-1----:R2:W1:Y:S08]  /*09f0*/  SYNCS.EXCH.64 URZ, [UR6+0x60], UR8 ;  /* 0x0000600806ff75b2 */ /* 0x0024700008000100 */
[----:B------:R2:W1:Y:S01]  /*0a00*/  SYNCS.EXCH.64 URZ, [UR6+0x70], UR4 ;  /* 0x0000700406ff75b2 */ /* 0x0004620008000100 */
[----:B------:R2:W1:Y:S01]  /*0a10*/  SYNCS.EXCH.64 URZ, [UR6+0x68], UR8 ;  /* 0x0000680806ff75b2 */ /* 0x0004620008000100 */
[----:B------:R2:W1:Y:S02]  /*0a20*/  SYNCS.EXCH.64 URZ, [UR6+0x78], UR4 ;  /* 0x0000780406ff75b2 */ /* 0x0004640008000100 */
[----:B--2---:R-:W-:Y:S01]  /*0a30*/  NOP ;  /* 0x0000000000007918 */ /* 0x004fe20000000000 */
.L_x_12:
        /* <DEDUP_REMOVED lines=18> */
[----:B------:R2:W1:Y:S01]  /*0b60*/  SYNCS.EXCH.64 URZ, [UR4+0xa0], UR6 ;  /* 0x0000a00604ff75b2 */ /* 0x0004620008000100 */
[----:B------:R2:W1:Y:S01]  /*0b70*/  SYNCS.EXCH.64 URZ, [UR4+0x88], UR8 ;  /* 0x0000880804ff75b2 */ /* 0x0004620008000100 */
[----:B------:R2:W1:Y:S01]  /*0b80*/  SYNCS.EXCH.64 URZ, [UR4+0xa8], UR6 ;  /* 0x0000a80604ff75b2 */ /* 0x0004620008000100 */
[----:B------:R2:W1:Y:S01]  /*0b90*/  SYNCS.EXCH.64 URZ, [UR4+0x90], UR8 ;  /* 0x0000900804ff75b2 */ /* 0x0004620008000100 */
[----:B------:R2:W1:Y:S01]  /*0ba0*/  SYNCS.EXCH.64 URZ, [UR4+0xb0], UR6 ;  /* 0x0000b00604ff75b2 */ /* 0x0004620008000100 */
[----:B------:R2:W1:Y:S01]  /*0bb0*/  SYNCS.EXCH.64 URZ, [UR4+0x98], UR8 ;  /* 0x0000980804ff75b2 */ /* 0x0004620008000100 */
[----:B------:R2:W1:Y:S02]  /*0bc0*/  SYNCS.EXCH.64 URZ, [UR4+0xb8], UR6 ;  /* 0x0000b80604ff75b2 */ /* 0x0004640008000100 */
[----:B--2---:R-:W-:Y:S01]  /*0bd0*/  NOP ;  /* 0x0000000000007918 */ /* 0x004fe20000000000 */
.L_x_13:
[----:B------:R-:W2:Y:S01]  /*0be0*/  SHFL.IDX PT, R2, R81, RZ, 0x1f ;  /* 0x00001fff51027589 */ /* 0x000ea200000e0000 */
[----:B------:R-:W1:Y:S01]  /*0bf0*/  S2UR UR48, SR_CgaCtaId ;  /* 0x00000000003079c3 */ /* 0x000e620000008800 */
[----:B------:R-:W-:Y:S01]  /*0c00*/  NOP ;  /* 0x0000000000007918 */ /* 0x000fe20000000000 */
[----:B--2---:R-:W-:-:S13]  /*0c10*/  ISETP.NE.AND P0, PT, R2, 0x3, PT ;  /* 0x000000030200780c */ /* 0x004fda0003f05270 */
[----:B-1----:R-:W-:Y:S05]  /*0c20*/  @P0 BRA `(.L_x_14) ;  /* 0x0000000000340947 */ /* 0x002fea0003800000 */
[----:B------:R-:W-:Y:S01]  /*0c30*/  UMOV UR4, 0x400 ;  /* 0x0000040000047882 */ /* 0x000fe20000000000 */
[----:B------:R-:W-:Y:S01]  /*0c40*/  UMOV UR6, 0x20 ;  /* 0x0000002000067882 */ /* 0x000fe20000000000 */
[----:B------:R-:W-:Y:S02]  /*0c50*/  ULEA UR4, UR48, UR4, 0x18 ;  /* 0x0000000430047291 */ /* 0x000fe4000f8ec0ff */
[----:B------:R-:W-:-:S04]  /*0c60*/  UIADD3 UR6, UPT, UPT, -UR6, 0x100000, URZ ;  /* 0x0010000006067890 */ /* 0x000fc8000fffe1ff */
[----:B------:R-:W-:Y:S02]  /*0c70*/  USHF.L.U32 UR7, UR6, 0xb, URZ ;  /* 0x0000000b06077899 */ /* 0x000fe400080006ff */
[----:B------:R-:W-:Y:S01]  /*0c80*/  USHF.L.U32 UR6, UR6, 0x1, URZ ;  /* 0x0000000106067899 */ /* 0x000fe200080006ff */
[----:B------:R-:W-:Y:S01]  /*0c90*/  ELECT P0, URZ, PT ;  /* 0x0000000000ff782f */ /* 0x000fe20003800000 */
[----:B------:R-:W1:Y:S10]  /*0ca0*/  FENCE.VIEW.ASYNC.S ;  /* 0x00000000000073c6 */ /* 0x000e740000000000 */
[----:B-1----:R1:W2:Y:S01]  /*0cb0*/  SYNCS.EXCH.64 URZ, [UR4+0xc0], UR6 ;  /* 0x0000c00604ff75b2 */ /* 0x0022a20008000100 */
[----:B------:R1:W1:Y:S01]  /*0cc0*/  SYNCS.EXCH.64 URZ, [UR4+0xd0], UR6 ;  /* 0x0000d00604ff75b2 */ /* 0x0002620008000100 */
[----:B------:R1:W1:Y:S01]  /*0cd0*/  SYNCS.EXCH.64 URZ, [UR4+0xc8], UR6 ;  /* 0x0000c80604ff75b2 */ /* 0x0002620008000100 */
[----:B------:R1:W1:Y:S01]  /*0ce0*/  SYNCS.EXCH.64 URZ, [UR4+0xd8], UR6 ;  /* 0x0000d80604ff75b2 */ /* 0x0002620008000100 */
[----:B------:R-:W-:Y:S01]  /*0cf0*/  NOP ;  /* 0x0000000000007918 */ /* 0x000fe20000000000 */
.L_x_14:
[----:B-1----:R-:W1:Y:S01]  /*0d00*/  LDCU UR4, c[0x0][0x36c] ;  /* 0x00006d80ff0477ac */ /* 0x002e620008000800 */
[----:B------:R-:W-:Y:S01]  /*0d10*/  ISETP.NE.OR P3, PT, R0, 0x2, !P3 ;  /* 0x000000020000780c */ /* 0x000fe20005f65670 */
[----:B------:R-:W-:Y:S01]  /*0d20*/  NOP ;  /* 0x0000000000007918 */ /* 0x000fe20000000000 */
[----:B------:R-:W-:Y:S01]  /*0d30*/  LOP3.LUT R0, R69, 0x1f, RZ, 0xc0, !PT ;  /* 0x0000001f45007812 */ /* 0x000fe200078ec0ff */
[----:B------:R-:W-:Y:S02]  /*0d40*/  UISETP.NE.AND UP4, UPT, UR22, URZ, UPT ;  /* 0x000000ff1600728c */ /* 0x000fe4000bf85270 */
[----:B-1----:R-:W-:-:S09]  /*0d50*/  UISETP.EQ.U32.AND UP5, UPT, UR4, 0x1, UPT ;  /* 0x000000010400788c */ /* 0x002fd2000bfa2070 */
[----:B------:R-:W-:Y:S05]  /*0d60*/  BRA.U !UP5, `(.L_x_15) ;  /* 0x000000010d087547 */ /* 0x000fea000b800000 */
[----:B--234-:R-:W-:Y:S01]  /*0d70*/  UCGABAR_ARV ;  /* 0x00000000000079c7 */ /* 0x01cfe20008000000 */
[----:B------:R-:W-:Y:S05]  /*0d80*/  BRA `(.L_x_16) ;  /* 0x0000000000047947 */ /* 0x000fea0003800000 */
.L_x_15:
[----:B--234-:R-:W-:Y:S01]  /*0d90*/  NOP ;  /* 0x0000000000007918 */ /* 0x01cfe20000000000 */
.L_x_16:
[----:B------:R-:W1:Y:S01]  /*0da0*/  S2UR UR7, SR_CTAID.X ;  /* 0x00000000000779c3 */ /* 0x000e620000002500 */
[----:B------:R-:W-:-:S05]  /*0db0*/  CS2R.32 R3, SR_CgaSize ;  /* 0x0000000000037805 */ /* 0x000fca0000008a00 */
[----:B------:R-:W-:-:S05]  /*0dc0*/  IMAD R3, R3, -0xa0, RZ ;  /* 0xffffff6003037824 */ /* 0x000fca00078e02ff */
[----:B------:R-:W-:-:S14]  /*0dd0*/  R2UR UR5, R3 ;  /* 0x00000000030572ca */ /* 0x000fdc00000e0000 */
[----:B------:R-:W2:Y:S01]  /*0de0*/  LDCU UR5, c[0x0][UR5+0x2b0] ;  /* 0x00005600050577ac */ /* 0x000ea20008000800 */
[----:B------:R-:W-:-:S05]  /*0df0*/  CS2R.32 R3, SR_CgaSize ;  /* 0x0000000000037805 */ /* 0x000fca0000008a00 */
[----:B------:R-:W-:-:S05]  /*0e00*/  IMAD R3, R3, -0xa0, RZ ;  /* 0xffffff6003037824 */ /* 0x000fca00078e02ff */
[----:B------:R-:W-:-:S14]  /*0e10*/  R2UR UR4, R3 ;  /* 0x00000000030472ca */ /* 0x000fdc00000e0000 */
[----:B------:R-:W3:Y:S01]  /*0e20*/  LDCU UR4, c[0x0][UR4+0x2b4] ;  /* 0x00005680040477ac */ /* 0x000ee20008000800 */
[----:B------:R-:W4:Y:S01]  /*0e30*/  S2UR UR8, SR_CTAID.Y ;  /* 0x00000000000879c3 */ /* 0x000f220000002600 */
[----:B------:R-:W3:Y:S01]  /*0e40*/  LDCU UR23, c[0x0][0xb24] ;  /* 0x00016480ff1777ac */ /* 0x000ee20008000800 */
[----:B------:R-:W-:-:S05]  /*0e50*/  CS2R.32 R3, SR_CgaSize ;  /* 0x0000000000037805 */ /* 0x000fca0000008a00 */
[----:B------:R-:W-:-:S05]  /*0e60*/  IMAD R3, R3, -0xa0, RZ ;  /* 0xffffff6003037824 */ /* 0x000fca00078e02ff */
[----:B------:R-:W-:-:S14]  /*0e70*/  R2UR UR60, R3 ;  /* 0x00000000033c72ca */ /* 0x000fdc00000e0000 */
[----:B------:R-:W3:Y:S01]  /*0e80*/  LDCU UR60, c[0x0][UR60+0x2a0] ;  /* 0x000054003c3c77ac */ /* 0x000ee20008000800 */
[----:B------:R-:W1:Y:S01]  /*0e90*/  S2UR UR36, SR_CTAID.Z ;  /* 0x00000000002479c3 */ /* 0x000e620000002700 */
[----:B------:R-:W-:-:S05]  /*0ea0*/  CS2R.32 R3, SR_CgaSize ;  /* 0x0000000000037805 */ /* 0x000fca0000008a00 */
[----:B------:R-:W-:-:S05]  /*0eb0*/  IMAD R3, R3, -0xa0, RZ ;  /* 0xffffff6003037824 */ /* 0x000fca00078e02ff */
[----:B------:R-:W-:-:S14]  /*0ec0*/  R2UR UR57, R3 ;  /* 0x00000000033972ca */ /* 0x000fdc00000e0000 */
[----:B------:R-:W3:Y:S01]  /*0ed0*/  LDCU UR57, c[0x0][UR57+0x2a4] ;  /* 0x00005480393977ac */ /* 0x000ee20008000800 */
[----:B------:R-:W3:Y:S01]  /*0ee0*/  LDCU UR40, c[0x0][0xb24] ;  /* 0x00016480ff2877ac */ /* 0x000ee20008000800 */
[----:B-1----:R-:W-:Y:S01]  /*0ef0*/  I2FP.F32.U32 R3, UR7 ;  /* 0x0000000700037c45 */ /* 0x002fe20008201000 */
[----:B------:R-:W1:Y:S04]  /*0f00*/  LDCU UR26, c[0x0][0xb30] ;  /* 0x00016600ff1a77ac */ /* 0x000e680008000800 */
[----:B--2---:R-:W-:Y:S01]  /*0f10*/  FMUL R3, R3, UR5 ;  /* 0x0000000503037c20 */ /* 0x004fe20008400000 */
[----:B------:R-:W-:Y:S01]  /*0f20*/  USHF.L.U32 UR24, UR48, 0xa, URZ ;  /* 0x0000000a30187899 */ /* 0x000fe200080006ff */
[----:B----4-:R-:W-:Y:S01]  /*0f30*/  I2FP.F32.U32 R2, UR8 ;  /* 0x0000000800027c45 */ /* 0x010fe20008201000 */
[----:B---3--:R-:W-:-:S03]  /*0f40*/  UISETP.GE.AND UP2, UPT, UR23, 0x1, UPT ;  /* 0x000000011700788c */ /* 0x008fc6000bf46270 */
[----:B------:R-:W2:Y:S01]  /*0f50*/  F2I.U32.TRUNC.NTZ R3, R3 ;  /* 0x0000000300037305 */ /* 0x000ea2000020f000 */
[----:B------:R-:W-:Y:S01]  /*0f60*/  UMOV UR46, UR7 ;  /* 0x00000007002e7c82 */ /* 0x000fe20008000000 */
[----:B------:R-:W-:Y:S01]  /*0f70*/  FMUL R2, R2, UR4 ;  /* 0x0000000402027c20 */ /* 0x000fe20008400000 */
[----:B------:R-:W-:-:S05]  /*0f80*/  UMOV UR45, UR8 ;  /* 0x00000008002d7c82 */ /* 0x000fca0008000000 */
[----:B------:R-:W3:Y:S01]  /*0f90*/  F2I.U32.TRUNC.NTZ R2, R2 ;  /* 0x0000000200027305 */ /* 0x000ee2000020f000 */
[----:B--2---:R-:W-:Y:S02]  /*0fa0*/  R2UR UR4, R3 ;  /* 0x00000000030472ca */ /* 0x004fe400000e0000 */
[----:B---3--:R-:W-:Y:S02]  /*0fb0*/  R2UR UR6, R2 ;  /* 0x00000000020672ca */ /* 0x008fe400000e0000 */
[----:B------:R-:W-:-:S09]  /*0fc0*/  PRMT R2, RZ, 0x7610, R2 ;  /* 0x00007610ff027816 */ /* 0x000fd20000000002 */
[----:B------:R-:W-:-:S04]  /*0fd0*/  UIADD3 UR5, UPT, UPT, -UR4, URZ, URZ ;  /* 0x000000ff04057290 */ /* 0x000fc8000fffe1ff */
[----:B------:R-:W-:Y:S02]  /*0fe0*/  UIMAD UR60, UR60, UR5, UR7 ;  /* 0x000000053c3c72a4 */ /* 0x000fe4000f8e0207 */
[----:B------:R-:W-:-:S04]  /*0ff0*/  UIADD3 UR4, UPT, UPT, -UR6, URZ, URZ ;  /* 0x000000ff06047290 */ /* 0x000fc8000fffe1ff */
[----:B------:R-:W-:Y:S01]  /*1000*/  UIMAD UR57, UR57, UR4, UR8 ;  /* 0x00000004393972a4 */ /* 0x000fe2000f8e0208 */
[----:B-1----:R-:W-:Y:S11]  /*1010*/  BRA.U UP4, `(.L_x_17) ;  /* 0x0000000104247547 */ /* 0x002ff6000b800000 */
[----:B------:R-:W-:Y:S02]  /*1020*/  UISETP.NE.AND UP0, UPT, UR57, URZ, UPT ;  /* 0x000000ff3900728c */ /* 0x000fe4000bf05270 */
[----:B------:R-:W-:Y:S02]  /*1030*/  UISETP.NE.AND UP1, UPT, UR57, 0x1, UPT ;  /* 0x000000013900788c */ /* 0x000fe4000bf25270 */
[----:B------:R-:W-:Y:S02]  /*1040*/  UISETP.EQ.OR UP0, UPT, UR60, URZ, !UP0 ;  /* 0x000000ff3c00728c */ /* 0x000fe4000c702670 */
[----:B------:R-:W-:Y:S02]  /*1050*/  USEL UR4, URZ, 0x2, UP1 ;  /* 0x00000002ff047887 */ /* 0x000fe40008800000 */
[----:B------:R-:W-:Y:S02]  /*1060*/  USEL UR5, URZ, 0x1, !UP0 ;  /* 0x00000001ff057887 */ /* 0x000fe4000c000000 */
[----:B------:R-:W-:-:S04]  /*1070*/  UISETP.NE.AND UP0, UPT, UR60, URZ, UPT ;  /* 0x000000ff3c00728c */ /* 0x000fc8000bf05270 */
[----:B------:R-:W-:-:S04]  /*1080*/  USEL UR4, UR4, 0x2, UP0 ;  /* 0x0000000204047887 */ /* 0x000fc80008000000 */
[----:B------:R-:W-:-:S06]  /*1090*/  UIADD3 UR4, UPT, UPT, UR5, UR4, URZ ;  /* 0x0000000405047290 */ /* 0x000fcc000fffe0ff */
[----:B------:R-:W-:Y:S02]  /*10a0*/  MOV R2, UR4 ;  /* 0x0000000400027c02 */ /* 0x000fe40008000f00 */
.L_x_17:
[----:B------:R-:W-:Y:S05]  /*10b0*/  BRA.U !UP2, `(.L_x_18) ;  /* 0x000000010ad47547 */ /* 0x000fea000b800000 */
[----:B------:R-:W1:Y:S01]  /*10c0*/  LDCU.128 UR12, c[0x0][0xb10] ;  /* 0x00016200ff0c77ac */ /* 0x000e620008000c00 */
[----:B------:R-:W2:Y:S01]  /*10d0*/  LDCU UR6, c[0x0][0x370] ;  /* 0x00006e00ff0677ac */ /* 0x000ea20008000800 */
[----:B------:R-:W3:Y:S01]  /*10e0*/  LDCU UR5, c[0x0][0x374] ;  /* 0x00006e80ff0577ac */ /* 0x000ee20008000800 */
[----:B------:R-:W4:Y:S01]  /*10f0*/  LDCU UR25, c[0x0][0xb0c] ;  /* 0x00016180ff1977ac */ /* 0x000f220008000800 */
[----:B------:R-:W4:Y:S01]  /*1100*/  LDCU UR4, c[0x0][0xb20] ;  /* 0x00016400ff0477ac */ /* 0x000f220008000800 */
[----:B------:R-:W4:Y:S01]  /*1110*/  LDCU.64 UR8, c[0x0][0xb28] ;  /* 0x00016500ff0877ac */ /* 0x000f220008000a00 */
[----:B-1----:R-:W-:Y:S02]  /*1120*/  UISETP.NE.AND UP0, UPT, UR14, 0x1, UPT ;  /* 0x000000010e00788c */ /* 0x002fe4000bf05270 */
[----:B---3--:R-:W-:Y:S02]  /*1130*/  UIMAD.WIDE.U32 UR10, UR5, UR15, URZ ;  /* 0x0000000f050a72a5 */ /* 0x008fe4000f8e00ff */
[----:B--2---:R-:W-:-:S02]  /*1140*/  UIMAD.WIDE.U32 UR18, UR6, UR12, URZ ;  /* 0x0000000c061272a5 */ /* 0x004fc4000f8e00ff */
[----:B----4-:R-:W-:Y:S02]  /*1150*/  UISETP.NE.AND UP1, UPT, UR25, 0x1, UPT ;  /* 0x000000011900788c */ /* 0x010fe4000bf25270 */
[----:B------:R-:W-:Y:S01]  /*1160*/  UISETP.NE.AND UP2, UPT, UR23, 0x1, UPT ;  /* 0x000000011700788c */ /* 0x000fe2000bf45270 */
[----:B------:R-:W-:Y:S02]  /*1170*/  UMOV UR10, UR11 ;  /* 0x0000000b000a7c82 */ /* 0x000fe40008000000 */
[----:B------:R-:W-:Y:S01]  /*1180*/  UMOV UR18, UR19 ;  /* 0x0000001300127c82 */ /* 0x000fe20008000000 */
[----:B------:R-:W-:Y:S02]  /*1190*/  @UP0 USHF.R.U32.HI UR5, URZ, UR4, UR10 ;  /* 0x00000004ff050299 */ /* 0x000fe4000801160a */
[----:B------:R-:W-:Y:S02]  /*11a0*/  UIMAD.WIDE.U32 UR20, UR45, UR15, URZ ;  /* 0x0000000f2d1472a5 */ /* 0x000fe4000f8e00ff */
[----:B------:R-:W-:-:S02]  /*11b0*/  UIMAD.WIDE.U32 UR10, UR5, UR8, URZ ;  /* 0x00000008050a72a5 */ /* 0x000fc4000f8e00ff */
[----:B------:R-:W-:Y:S02]  /*11c0*/  @UP1 USHF.R.U32.HI UR6, URZ, UR13, UR18 ;  /* 0x0000000dff061299 */ /* 0x000fe40008011612 */
[----:B------:R-:W-:Y:S02]  /*11d0*/  UIMAD.WIDE.U32 UR16, UR46, UR12, URZ ;  /* 0x0000000c2e1072a5 */ /* 0x000fe4000f8e00ff */
[----:B------:R-:W-:Y:S01]  /*11e0*/  UIMAD.WIDE.U32 UR18, UR6, UR8, URZ ;  /* 0x00000008061272a5 */ /* 0x000fe2000f8e00ff */
[----:B------:R-:W-:Y:S01]  /*11f0*/  UMOV UR20, UR21 ;  /* 0x0000001500147c82 */ /* 0x000fe20008000000 */
[----:B------:R-:W-:Y:S01]  /*1200*/  UMOV UR10, UR11 ;  /* 0x0000000b000a7c82 */ /* 0x000fe20008000000 */
[----:B------:R-:W-:Y:S02]  /*1210*/  USHF.R.U32.HI UR20, URZ, UR4, UR20 ;  /* 0x00000004ff147299 */ /* 0x000fe40008011614 */
[----:B------:R-:W-:Y:S02]  /*1220*/  @UP2 USHF.R.U32.HI UR5, URZ, UR9, UR10 ;  /* 0x00000009ff052299 */ /* 0x000fe4000801160a */
[----:B------:R-:W-:Y:S01]  /*1230*/  UMOV UR7, UR19 ;  /* 0x0000001300077c82 */ /* 0x000fe20008000000 */
[----:B------:R-:W-:Y:S01]  /*1240*/  UMOV UR16, UR17 ;  /* 0x0000001100107c82 */ /* 0x000fe20008000000 */
[----:B------:R-:W-:-:S02]  /*1250*/  @UP2 USHF.R.U32.HI UR6, URZ, UR9, UR7 ;  /* 0x00000009ff062299 */ /* 0x000fc40008011607 */
[----:B------:R-:W-:Y:S02]  /*1260*/  USHF.R.U32.HI UR13, URZ, UR13, UR16 ;  /* 0x0000000dff0d7299 */ /* 0x000fe40008011610 */
[----:B------:R-:W-:Y:S02]  /*1270*/  USEL UR4, UR45, UR20, !UP0 ;  /* 0x000000142d047287 */ /* 0x000fe4000c000000 */
[----:B------:R-:W-:Y:S02]  /*1280*/  UIMAD UR7, UR5, UR23, URZ ;  /* 0x00000017050772a4 */ /* 0x000fe4000f8e02ff */
[----:B------:R-:W-:Y:S02]  /*1290*/  USEL UR5, UR46, UR13, !UP1 ;  /* 0x0000000d2e057287 */ /* 0x000fe4000c800000 */
[----:B------:R-:W-:Y:S02]  /*12a0*/  UIMAD UR12, UR6, UR23, URZ ;  /* 0x00000017060c72a4 */ /* 0x000fe4000f8e02ff */
[----:B------:R-:W-:-:S02]  /*12b0*/  UISETP.GE.AND UP0, UPT, UR4, UR7, UPT ;  /* 0x000000070400728c */ /* 0x000fc4000bf06270 */
[----:B------:R-:W-:Y:S02]  /*12c0*/  UIMAD.WIDE.U32 UR10, UR4, UR8, URZ ;  /* 0x00000008040a72a5 */ /* 0x000fe4000f8e00ff */
[----:B------:R-:W-:Y:S02]  /*12d0*/  UISETP.GE.OR UP0, UPT, UR5, UR12, UP0 ;  /* 0x0000000c0500728c */ /* 0x000fe40008706670 */
[----:B------:R-:W-:Y:S02]  /*12e0*/  UIMAD.WIDE.U32 UR12, UR5, UR8, URZ ;  /* 0x00000008050c72a5 */ /* 0x000fe4000f8e00ff */
[----:B------:R-:W-:Y:S01]  /*12f0*/  UIADD3 UR10, UPT, UPT, -UR4, URZ, URZ ;  /* 0x000000ff040a7290 */ /* 0x000fe2000fffe1ff */
[----:B------:R-:W-:Y:S01]  /*1300*/  UMOV UR8, UR11 ;  /* 0x0000000b00087c82 */ /* 0x000fe20008000000 */
[----:B------:R-:W-:Y:S02]  /*1310*/  UIADD3 UR11, UPT, UPT, -UR5, URZ, URZ ;  /* 0x000000ff050b7290 */ /* 0x000fe4000fffe1ff */
[----:B------:R-:W-:-:S03]  /*1320*/  USHF.R.U32.HI UR8, URZ, UR9, UR8 ;  /* 0x00000009ff087299 */ /* 0x000fc60008011608 */
[----:B------:R-:W-:Y:S01]  /*1330*/  @!UP0 UMOV UR7, UR13 ;  /* 0x0000000d00078c82 */ /* 0x000fe20008000000 */
[----:B------:R-:W-:Y:S02]  /*1340*/  UIMAD UR45, UR14, UR10, UR45 ;  /* 0x0000000a0e2d72a4 */ /* 0x000fe4000f8e022d */
[----:B------:R-:W-:Y:S02]  /*1350*/  USEL UR8, UR4, UR8, !UP2 ;  /* 0x0000000804087287 */ /* 0x000fe4000d000000 */
[----:B------:R-:W-:Y:S02]  /*1360*/  @!UP0 USHF.R.U32.HI UR7, URZ, UR9, UR7 ;  /* 0x00000009ff078299 */ /* 0x000fe40008011607 */
[----:B------:R-:W-:Y:S02]  /*1370*/  UIADD3 UR9, UPT, UPT, -UR8, URZ, URZ ;  /* 0x000000ff08097290 */ /* 0x000fe4000fffe1ff */
[----:B------:R-:W-:Y:S02]  /*1380*/  @!UP0 USEL UR7, UR5, UR7, !UP2 ;  /* 0x0000000705078287 */ /* 0x000fe4000d000000 */
[----:B------:R-:W-:-:S02]  /*1390*/  UIMAD UR9, UR23, UR9, UR4 ;  /* 0x00000009170972a4 */ /* 0x000fc4000f8e0204 */
[----:B------:R-:W-:Y:S02]  /*13a0*/  @!UP0 UIADD3 UR8, UPT, UPT, UR8, -UR7, URZ ;  /* 0x8000000708088290 */ /* 0x000fe4000fffe0ff */
[----:B------:R-:W-:Y:S02]  /*13b0*/  @!UP0 UIMAD UR6, UR9, UR6, UR7 ;  /* 0x00000006090682a4 */ /* 0x000fe4000f8e0207 */
[----:B------:R-:W-:Y:S02]  /*13c0*/  @!UP0 UIMAD UR4, UR8, UR23, UR5 ;  /* 0x00000017080482a4 */ /* 0x000fe4000f8e0205 */
[----:B------:R-:W-:Y:S02]  /*13d0*/  UIMAD UR46, UR25, UR11, UR46 ;  /* 0x0000000b192e72a4 */ /* 0x000fe4000f8e022e */
[----:B------:R-:W-:Y:S01]  /*13e0*/  UIMAD UR45, UR4, UR14, UR45 ;  /* 0x0000000e042d72a4 */ /* 0x000fe2000f8e022d */
[----:B------:R-:W-:Y:S02]  /*13f0*/  @!UP0 UMOV UR5, UR6 ;  /* 0x0000000600058c82 */ /* 0x000fe40008000000 */
[----:B------:R-:W-:-:S12]  /*1400*/  UIMAD UR46, UR5, UR25, UR46 ;  /* 0x00000019052e72a4 */ /* 0x000fd8000f8e022e */
.L_x_18:
[----:B------:R-:W-:Y:S02]  /*1410*/  UISETP.NE.AND UP1, UPT, UR26, 0x1, UPT ;  /* 0x000000011a00788c */ /* 0x000fe4000bf25270 */
[----:B------:R-:W-:Y:S02]  /*1420*/  UISETP.NE.AND UP0, UPT, UR22, 0x2, UPT ;  /* 0x000000021600788c */ /* 0x000fe4000bf05270 */
[----:B------:R-:W-:-:S05]  /*1430*/  ULOP3.LUT UR21, UR24, 0x400, URZ, 0xc0, !UPT ;  /* 0x0000040018157892 */ /* 0x000fca000f8ec0ff */
[----:B------:R-:W-:Y:S07]  /*1440*/  BRA.U UP1, `(.L_x_19) ;  /* 0x0000000101447547 */ /* 0x000fee000b800000 */
[----:B------:R-:W1:Y:S01]  /*1450*/  LDCU.128 UR8, c[0x0][0xb10] ;  /* 0x00016200ff0877ac */ /* 0x000e620008000c00 */
[----:B------:R-:W2:Y:S01]  /*1460*/  LDCU UR12, c[0x0][0xb0c] ;  /* 0x00016180ff0c77ac */ /* 0x000ea20008000800 */
[----:B------:R-:W3:Y:S01]  /*1470*/  LDCU UR13, c[0x0][0xb20] ;  /* 0x00016400ff0d77ac */ /* 0x000ee20008000800 */
[----:B-1----:R-:W-:Y:S02]  /*1480*/  UIMAD.WIDE.U32 UR6, UR46, UR8, URZ ;  /* 0x000000082e0672a5 */ /* 0x002fe4000f8e00ff */
[----:B------:R-:W-:Y:S02]  /*1490*/  UIMAD.WIDE.U32 UR4, UR45, UR11, URZ ;  /* 0x0000000b2d0472a5 */ /* 0x000fe4000f8e00ff */
[----:B--2---:R-:W-:Y:S02]  /*14a0*/  UISETP.NE.AND UP2, UPT, UR12, 0x1, UPT ;  /* 0x000000010c00788c */ /* 0x004fe4000bf45270 */
[----:B------:R-:W-:Y:S01]  /*14b0*/  UISETP.NE.AND UP1, UPT, UR10, 0x1, UPT ;  /* 0x000000010a00788c */ /* 0x000fe2000bf25270 */
[----:B------:R-:W-:-:S02]  /*14c0*/  UMOV UR6, UR7 ;  /* 0x0000000700067c82 */ /* 0x000fc40008000000 */
[----:B------:R-:W-:Y:S01]  /*14d0*/  UMOV UR4, UR5 ;  /* 0x0000000500047c82 */ /* 0x000fe20008000000 */
[----:B------:R-:W-:Y:S02]  /*14e0*/  USHF.R.U32.HI UR6, URZ, UR9, UR6 ;  /* 0x00000009ff067299 */ /* 0x000fe40008011606 */
[----:B---3--:R-:W-:Y:S02]  /*14f0*/  USHF.R.U32.HI UR4, URZ, UR13, UR4 ;  /* 0x0000000dff047299 */ /* 0x008fe40008011604 */
[----:B------:R-:W-:Y:S02]  /*1500*/  USEL UR5, UR46, UR6, !UP2 ;  /* 0x000000062e057287 */ /* 0x000fe4000d000000 */
[----:B------:R-:W-:-:S04]  /*1510*/  USEL UR4, UR45, UR4, !UP1 ;  /* 0x000000042d047287 */ /* 0x000fc8000c800000 */
[----:B------:R-:W-:Y:S02]  /*1520*/  UIADD3 UR6, UPT, UPT, UR5, -UR4, URZ ;  /* 0x8000000405067290 */ /* 0x000fe4000fffe0ff */
[----:B------:R-:W-:Y:S02]  /*1530*/  UIADD3 UR4, UPT, UPT, -UR5, UR4, URZ ;  /* 0x0000000405047290 */ /* 0x000fe4000fffe1ff */
[----:B------:R-:W-:Y:S02]  /*1540*/  UIMAD UR45, UR6, UR10, UR45 ;  /* 0x0000000a062d72a4 */ /* 0x000fe4000f8e022d */
[----:B------:R-:W-:-:S12]  /*1550*/  UIMAD UR46, UR4, UR12, UR46 ;  /* 0x0000000c042e72a4 */ /* 0x000fd8000f8e022e */
.L_x_19:
[----:B------:R-:W-:Y:S05]  /*1560*/  BRA.U !UP5, `(.L_x_20) ;  /* 0x000000010d0c7547 */ /* 0x000fea000b800000 */
[----:B------:R-:W-:Y:S01]  /*1570*/  UCGABAR_WAIT ;  /* 0x0000000000007dc7 */ /* 0x000fe20008000000 */
[----:B------:R-:W-:Y:S01]  /*1580*/  CCTL.IVALL ;  /* 0x00000000ff00798f */ /* 0x000fe20002000000 */
[----:B------:R-:W-:Y:S05]  /*1590*/  BRA `(.L_x_21) ;  /* 0x0000000000047947 */ /* 0x000fea0003800000 */
.L_x_20:
[----:B------:R-:W-:Y:S06]  /*15a0*/  BAR.SYNC.DEFER_BLOCKING 0x0 ;  /* 0x0000000000007b1d */ /* 0x000fec0000010000 */
.L_x_21:
[----:B------:R-:W-:Y:S05]  /*15b0*/  BRA.U UP0, `(.L_x_22) ;  /* 0x0000001100bc7547 */ /* 0x000fea000b800000 */
[----:B------:R-:W1:Y:S01]  /*15c0*/  LDCU UR6, c[0x0][0x38c] ;  /* 0x00007180ff0677ac */ /* 0x000e620008000800 */
[----:B------:R-:W-:Y:S01]  /*15d0*/  PLOP3.LUT P1, PT, PT, PT, UP3, 0x80, 0x8 ;  /* 0x000000000008781c */ /* 0x000fe20003f2f038 */
[----:B------:R-:W-:Y:S01]  /*15e0*/  IMAD.MOV.U32 R12, RZ, RZ, 0x1 ;  /* 0x00000001ff0c7424 */ /* 0x000fe200078e00ff */
[----:B------:R-:W-:Y:S01]  /*15f0*/  ISETP.EQ.OR P2, PT, R0, RZ, P3 ;  /* 0x000000ff0000720c */ /* 0x000fe20001f42670 */
[----:B------:R-:W-:Y:S01]  /*1600*/  UISETP.NE.AND UP1, UPT, UR22, URZ, UPT ;  /* 0x000000ff1600728c */ /* 0x000fe2000bf25270 */
[----:B------:R-:W-:Y:S02]  /*1610*/  PLOP3.LUT P1, PT, P1, PT, PT, 0x8, 0x80 ;  /* 0x000000000080781c */ /* 0x000fe40000f2e170 */
[----:B------:R-:W-:Y:S01]  /*1620*/  CS2R R10, SRZ ;  /* 0x00000000000a7805 */ /* 0x000fe2000001ff00 */
[----:B------:R-:W-:Y:S01]  /*1630*/  IMAD.MOV.U32 R9, RZ, RZ, RZ ;  /* 0x000000ffff097224 */ /* 0x000fe200078e00ff */
[----:B------:R-:W2:Y:S01]  /*1640*/  LDCU UR39, c[0x0][0x370] ;  /* 0x00006e00ff2777ac */ /* 0x000ea20008000800 */
[----:B------:R-:W-:Y:S01]  /*1650*/  IMAD.MOV.U32 R8, RZ, RZ, 0x1 ;  /* 0x00000001ff087424 */ /* 0x000fe200078e00ff */
[----:B------:R-:W3:Y:S01]  /*1660*/  LDCU.64 UR28, c[0x0][0x348] ;  /* 0x00006900ff1c77ac */ /* 0x000ee20008000a00 */
[----:B------:R-:W-:-:S02]  /*1670*/  USHF.R.U32.HI UR44, URZ, 0x5, UR21 ;  /* 0x00000005ff2c7899 */ /* 0x000fc40008011615 */
[----:B-1----:R-:W-:Y:S02]  /*1680*/  UIADD3 UR5, UPT, UPT, UR6, 0x1f, URZ ;  /* 0x0000001f06057890 */ /* 0x002fe4000fffe0ff */
[----:B------:R-:W-:Y:S02]  /*1690*/  UIADD3 UR47, UPT, UPT, UR6, 0x3e, URZ ;  /* 0x0000003e062f7890 */ /* 0x000fe4000fffe0ff */
[----:B------:R-:W-:Y:S01]  /*16a0*/  USHF.R.S32.HI UR4, URZ, 0x1f, UR5 ;  /* 0x0000001fff047899 */ /* 0x000fe20008011405 */
[----:B------:R-:W1:Y:S03]  /*16b0*/  LDCU UR38, c[0x0][0x374] ;  /* 0x00006e80ff2677ac */ /* 0x000e660008000800 */
[----:B------:R-:W-:Y:S02]  /*16c0*/  ULEA.HI UR4, UR4, UR5, URZ, 0x5 ;  /* 0x0000000504047291 */ /* 0x000fe4000f8f28ff */
[----:B------:R-:W-:-:S02]  /*16d0*/  USEL UR25, UR34, 0x2, UP1 ;  /* 0x0000000222197887 */ /* 0x000fc40008800000 */
[----:B------:R-:W-:Y:S02]  /*16e0*/  USHF.R.S32.HI UR42, URZ, 0x5, UR4 ;  /* 0x00000005ff2a7899 */ /* 0x000fe40008011404 */
[----:B------:R-:W-:Y:S02]  /*16f0*/  UIADD3 UR4, UPT, UPT, UR6, -0x1, URZ ;  /* 0xffffffff06047890 */ /* 0x000fe4000fffe0ff */
[----:B------:R-:W-:Y:S02]  /*1700*/  UISETP.LT.U32.AND UP0, UPT, UR42, 0x4, UPT ;  /* 0x000000042a00788c */ /* 0x000fe4000bf01070 */
[----:B------:R-:W-:Y:S02]  /*1710*/  UISETP.GE.U32.AND UP2, UPT, UR4, -0x3f, UPT ;  /* 0xffffffc10400788c */ /* 0x000fe4000bf46070 */
[----:B------:R-:W-:Y:S01]  /*1720*/  USEL UR41, UR42, 0x4, UP0 ;  /* 0x000000042a297887 */ /* 0x000fe20008000000 */
[----:B------:R-:W-:-:S03]  /*1730*/  UMOV UR5, URZ ;  /* 0x000000ff00057c82 */ /* 0x000fc60008000000 */
[----:B------:R-:W-:Y:S02]  /*1740*/  UIADD3 UR24, UPT, UPT, UR41, -0x1, URZ ;  /* 0xffffffff29187890 */ /* 0x000fe4000fffe0ff */
[----:B------:R-:W-:-:S03]  /*1750*/  UIADD3 UR43, UPT, UPT, UR42, -UR41, URZ ;  /* 0x800000292a2b7290 */ /* 0x000fc6000fffe0ff */
[----:B------:R-:W-:-:S04]  /*1760*/  @UP2 UIADD3 UR24, UPT, UPT, UR41, URZ, URZ ;  /* 0x000000ff29182290 */ /* 0x000fc8000fffe0ff */
[----:B-123--:R-:W-:-:S12]  /*1770*/  UIADD3 UR24, UPT, UPT, UR24, 0x1, URZ ;  /* 0x0000000118187890 */ /* 0x00efd8000fffe0ff */
.L_x_42:
[----:B------:R-:W-:Y:S01]  /*1780*/  UISETP.NE.AND UP0, UPT, UR48, URZ, UPT ;  /* 0x000000ff3000728c */ /* 0x000fe2000bf05270 */
[----:B------:R-:W1:Y:S08]  /*1790*/  S2UR UR48, SR_CgaCtaId ;  /* 0x00000000003079c3 */ /* 0x000e700000008800 */
[----:B------:R-:W-:Y:S05]  /*17a0*/  BRA.U UP0, `(.L_x_23) ;  /* 0x0000000100347547 */ /* 0x000fea000b800000 */
[----:B------:R-:W2:Y:S01]  /*17b0*/  S2R R0, SR_CgaCtaId ;  /* 0x0000000000007919 */ /* 0x000ea20000008800 */
[----:B------:R-:W-:-:S04]  /*17c0*/  MOV R2, 0x400 ;  /* 0x0000040000027802 */ /* 0x000fc80000000f00 */
[----:B--2---:R-:W-:Y:S02]  /*17d0*/  LEA R0, R0, R2, 0x18 ;  /* 0x0000000200007211 */ /* 0x004fe400078ec0ff */
[----:B------:R-:W-:-:S03]  /*17e0*/  SHF.L.U32 R2, R8, 0x1f, RZ ;  /* 0x0000001f08027819 */ /* 0x000fc600000006ff */
[----:B------:R-:W-:-:S04]  /*17f0*/  IMAD R0, R9, 0x8, R0 ;  /* 0x0000000809007824 */ /* 0x000fc800078e0200 */
[----:B------:R-:W2:Y:S02]  /*1800*/  SYNCS.PHASECHK.TRANS64.TRYWAIT P0, [R0+URZ+0xd0], R2 ;  /* 0x0000d002000075a7 */ /* 0x000ea400080011ff */
[----:B--2---:R-:W-:Y:S05]  /*1810*/  @!P0 BRA `(.L_x_24) ;  /* 0x0000004c00ac8947 */ /* 0x004fea0003800000 */
.L_x_102:
[----:B------:R-:W-:Y:S01]  /*1820*/  VIADD R9, R9, 0x1 ;  /* 0x0000000109097836 */ /* 0x000fe20000000000 */
[----:B------:R2:W-:Y:S04]  /*1830*/  SYNCS.ARRIVE.TRANS64.A1T0 RZ, [R0+URZ+0xc0], RZ ;  /* 0x0000c0ff00ff79a7 */ /* 0x0005e800081000ff */
[----:B------:R-:W-:-:S04]  /*1840*/  ISETP.NE.AND P0, PT, R9, 0x2, PT ;  /* 0x000000020900780c */ /* 0x000fc80003f05270 */
[----:B------:R-:W-:Y:S02]  /*1850*/  SEL R9, R9, RZ, P0 ;  /* 0x000000ff09097207 */ /* 0x000fe40000000000 */
[----:B--2---:R-:W-:-:S04]  /*1860*/  SEL R0, RZ, 0x1, P0 ;  /* 0x00000001ff007807 */ /* 0x004fc80000000000 */
[----:B------:R-:W-:-:S07]  /*1870*/  LOP3.LUT R8, R8, R0, RZ, 0x3c, !PT ;  /* 0x0000000008087212 */ /* 0x000fce00078e3cff */
.L_x_23:
[----:B------:R-:W-:Y:S01]  /*1880*/  UMOV UR6, 0x400 ;  /* 0x0000040000067882 */ /* 0x000fe20000000000 */
[----:B------:R-:W-:Y:S01]  /*1890*/  SHF.L.U32 R0, R12, 0x1f, RZ ;  /* 0x0000001f0c007819 */ /* 0x000fe200000006ff */
[----:B-1----:R-:W-:Y:S02]  /*18a0*/  ULEA UR6, UR48, UR6, 0x18 ;  /* 0x0000000630067291 */ /* 0x002fe4000f8ec0ff */
[----:B------:R-:W-:Y:S02]  /*18b0*/  UISETP.GE.U32.AND UP0, UPT, UR47, 0x3f, UPT ;  /* 0x0000003f2f00788c */ /* 0x000fe4000bf06070 */
[----:B------:R-:W-:Y:S02]  /*18c0*/  ULEA UR4, UR5, UR6, 0x3 ;  /* 0x0000000605047291 */ /* 0x000fe4000f8e18ff */
[----:B------:R-:W-:Y:S02]  /*18d0*/  USHF.L.U32 UR11, UR45, 0x6, URZ ;  /* 0x000000062d0b7899 */ /* 0x000fe400080006ff */
[----:B------:R-:W-:Y:S01]  /*18e0*/  ULEA UR35, UR46, UR44, 0x6 ;  /* 0x0000002c2e237291 */ /* 0x000fe2000f8e30ff */
[----:B------:R-:W-:-:S04]  /*18f0*/  UMOV UR13, URZ ;  /* 0x000000ff000d7c82 */ /* 0x000fc80008000000 */
[----:B------:R1:W2:Y:S01]  /*1900*/  SYNCS.PHASECHK.TRANS64.TRYWAIT P0, [UR4+0x20], R0 ;  /* 0x00002000ff0075a7 */ /* 0x0002a20008001104 */
[----:B------:R-:W-:Y:S06]  /*1910*/  BRA.U !UP0, `(.L_x_25) ;  /* 0x0000000108bc7547 */ /* 0x000fec000b800000 */
[----:B------:R-:W-:Y:S01]  /*1920*/  UMOV UR7, URZ ;  /* 0x000000ff00077c82 */ /* 0x000fe20008000000 */
[----:B------:R-:W-:-:S05]  /*1930*/  UMOV UR4, UR5 ;  /* 0x0000000500047c82 */ /* 0x000fca0008000000 */
.L_x_31:
[----:B------:R-:W-:Y:S01]  /*1940*/  ULEA UR33, UR4, UR6, 0x3 ;  /* 0x0000000604217291 */ /* 0x000fe2000f8e18ff */
[----:B--2---:R-:W-:Y:S01]  /*1950*/  @!P3 MOV R2, 0x1000 ;  /* 0x000010000002b802 */ /* 0x004fe20000000f00 */
[----:B--2-4-:R-:W-:Y:S10]  /*1960*/  @P0 BRA `(.L_x_26) ;  /* 0x00000000000c0947 */ /* 0x014ff40003800000 */
[----:B------:R-:W-:-:S04]  /*1970*/  SHF.L.U32 R3, R12, 0x1f, RZ ;  /* 0x0000001f0c037819 */ /* 0x000fc800000006ff */
[----:B------:R-:W2:Y:S02]  /*1980*/  SYNCS.PHASECHK.TRANS64.TRYWAIT P0, [UR33+0x20], R3 ;  /* 0x00002003ff0075a7 */ /* 0x000ea40008001121 */
[----:B--2---:R-:W-:Y:S05]  /*1990*/  @!P0 BRA `(.L_x_27) ;  /* 0x0000004c00608947 */ /* 0x004fea0003800000 */
.L_x_26:
[----:B------:R2:W-:Y:S01]  /*19a0*/  @!P3 SYNCS.ARRIVE.TRANS64 RZ, [UR33], R2 ;  /* 0x00000002ffffb9a7 */ /* 0x0005e20008000021 */
[----:B------:R-:W-:-:S04]  /*19b0*/  ULOP3.LUT UR5, UR25, 0x2, URZ, 0xfc, !UPT ;  /* 0x0000000219057892 */ /* 0x000fc8000f8efcff */
[----:B------:R-:W-:-:S09]  /*19c0*/  UISETP.NE.AND UP0, UPT, UR5, 0x2, UPT ;  /* 0x000000020500788c */ /* 0x000fd2000bf05270 */
[----:B------:R-:W-:Y:S05]  /*19d0*/  BRA.U UP0, `(.L_x_28) ;  /* 0x0000000100047547 */ /* 0x000fea000b800000 */
[----:B------:R-:W-:Y:S05]  /*19e0*/  BPT.TRAP 0x1 ;  /* 0x000000040000795c */ /* 0x000fea0000300000 */
.L_x_28:
[----:B------:R-:W-:Y:S04]  /*19f0*/  BSSY.RECONVERGENT B0, `(.L_x_29) ;  /* 0x0000003000007945 */ /* 0x000fe80003800200 */
[----:B------:R-:W-:Y:S05]  /*1a00*/  @P2 BRA `(.L_x_30) ;  /* 0x0000000000042947 */ /* 0x000fea0003800000 */
[----:B------:R-:W-:Y:S05]  /*1a10*/  BPT.TRAP 0x1 ;  /* 0x000000040000795c */ /* 0x000fea0000300000 */
.L_x_30:
[----:B------:R-:W-:Y:S05]  /*1a20*/  BSYNC.RECONVERGENT B0 ;  /* 0x0000000000007941 */ /* 0x000fea0003800200 */
.L_x_29:
[----:B------:R-:W-:Y:S02]  /*1a30*/  UIADD3 UR5, UPT, UPT, UR4, 0x1, URZ ;  /* 0x0000000104057890 */ /* 0x000fe4000fffe0ff */
[----:B------:R-:W-:Y:S02]  /*1a40*/  UIADD3 UR16, UP1, UPT, UR28, 0x80, URZ ;  /* 0x000000801c107890 */ /* 0x000fe4000ff3e0ff */
[----:B------:R-:W-:Y:S02]  /*1a50*/  UISETP.NE.AND UP0, UPT, UR5, 0x4, UPT ;  /* 0x000000040500788c */ /* 0x000fe4000bf05270 */
[----:B------:R-:W-:Y:S02]  /*1a60*/  USHF.L.U32 UR34, UR7, 0x5, URZ ;  /* 0x0000000507227899 */ /* 0x000fe400080006ff */
[----:B------:R-:W-:Y:S02]  /*1a70*/  USEL UR9, URZ, 0x1, UP0 ;  /* 0x00000001ff097887 */ /* 0x000fe40008000000 */
[----:B------:R-:W-:-:S02]  /*1a80*/  USEL UR5, UR5, URZ, UP0 ;  /* 0x000000ff05057287 */ /* 0x000fc40008000000 */
[----:B------:R-:W-:Y:S02]  /*1a90*/  UIADD3 UR14, UP0, UPT, UR28, 0x180, URZ ;  /* 0x000001801c0e7890 */ /* 0x000fe4000ff1e0ff */
[----:B------:R-:W-:Y:S01]  /*1aa0*/  ULEA UR8, UR5, UR6, 0x3 ;  /* 0x0000000605087291 */ /* 0x000fe2000f8e18ff */
[----:B------:R-:W-:Y:S01]  /*1ab0*/  LOP3.LUT R12, R12, UR9, RZ, 0x3c, !PT ;  /* 0x000000090c0c7c12 */ /* 0x000fe2000f8e3cff */
[----:B------:R-:W-:Y:S02]  /*1ac0*/  UIADD3.X UR17, UPT, UPT, URZ, UR29, URZ, UP1, !UPT ;  /* 0x0000001dff117290 */ /* 0x000fe40008ffe4ff */
[----:B------:R-:W-:Y:S01]  /*1ad0*/  UIADD3.X UR15, UPT, UPT, URZ, UR29, URZ, UP0, !UPT ;  /* 0x0000001dff0f7290 */ /* 0x000fe200087fe4ff */
[----:B-1----:R-:W-:Y:S01]  /*1ae0*/  SHF.L.U32 R0, R12, 0x1f, RZ ;  /* 0x0000001f0c007819 */ /* 0x002fe200000006ff */
[----:B------:R-:W-:Y:S01]  /*1af0*/  UMOV UR18, 0x0 ;  /* 0x0000000000127882 */ /* 0x000fe20000000000 */
[----:B------:R-:W-:Y:S01]  /*1b00*/  UMOV UR19, 0x10000000 ;  /* 0x1000000000137882 */ /* 0x000fe20000000000 */
[----:B------:R-:W-:Y:S01]  /*1b10*/  UMOV UR12, UR36 ;  /* 0x00000024000c7c82 */ /* 0x000fe20008000000 */
[----:B------:R3:W4:Y:S01]  /*1b20*/  SYNCS.PHASECHK.TRANS64.TRYWAIT P0, [UR8+0x20], R0 ;  /* 0x00002000ff0075a7 */ /* 0x0007220008001108 */
[----:B------:R-:W-:Y:S01]  /*1b30*/  USHF.L.U32 UR8, UR4, 0xb, URZ ;  /* 0x0000000b04087899 */ /* 0x000fe200080006ff */
[----:B------:R-:W-:-:S02]  /*1b40*/  UMOV UR9, UR33 ;  /* 0x0000002100097c82 */ /* 0x000fc40008000000 */
[----:B------:R-:W-:Y:S01]  /*1b50*/  UMOV UR4, 0x30000 ;  /* 0x0003000000047882 */ /* 0x000fe20000000000 */
[----:B------:R-:W-:Y:S02]  /*1b60*/  ULOP3.LUT UR32, UR8, UR21, URZ, 0xfc, !UPT ;  /* 0x0000001508207292 */ /* 0x000fe4000f8efcff */
[----:B------:R-:W-:Y:S02]  /*1b70*/  UIADD3 UR8, UPT, UPT, UR6, 0x4400, UR8 ;  /* 0x0000440006087890 */ /* 0x000fe4000fffe008 */
[----:B------:R-:W-:Y:S01]  /*1b80*/  UIADD3 UR32, UPT, UPT, UR6, 0x2400, UR32 ;  /* 0x0000240006207890 */ /* 0x000fe2000fffe020 */
[----:B------:R-:W-:Y:S01]  /*1b90*/  UMOV UR10, UR34 ;  /* 0x00000022000a7c82 */ /* 0x000fe20008000000 */
[----:B------:R-:W-:Y:S01]  /*1ba0*/  UIADD3 UR7, UPT, UPT, UR7, 0x1, URZ ;  /* 0x0000000107077890 */ /* 0x000fe2000fffe0ff */
[----:B------:R-:W-:-:S03]  /*1bb0*/  UMOV UR13, UR24 ;  /* 0x00000018000d7c82 */ /* 0x000fc60008000000 */
[----:B------:R-:W-:-:S03]  /*1bc0*/  UISETP.NE.AND UP0, UPT, UR7, UR24, UPT ;  /* 0x000000180700728c */ /* 0x000fc6000bf05270 */
[----:B------:R1:W-:Y:S01]  /*1bd0*/  UTMALDG.3D.MULTICAST [UR32], [UR16], UR4, desc[UR18] ;  /* 0x00001220100073b4 */ /* 0x0003e20008011804 */
[----:B------:R3:W-:Y:S01]  /*1be0*/  UTMALDG.3D [UR8], [UR14], desc[UR18] ;  /* 0x000012080e0075b4 */ /* 0x0007e20008011000 */
[----:B-1----:R-:W-:-:S04]  /*1bf0*/  UMOV UR4, UR5 ;  /* 0x0000000500047c82 */ /* 0x002fc80008000000 */
[----:B---3--:R-:W-:Y:S05]  /*1c00*/  BRA.U UP0, `(.L_x_31) ;  /* 0xfffffffd004c7547 */ /* 0x008fea000b83ffff */
.L_x_25:
[----:B------:R-:W-:Y:S01]  /*1c10*/  ULEA UR4, UR5, UR6, 0x3 ;  /* 0x0000000605047291 */ /* 0x000fe2000f8e18ff */
[----:B-1----:R-:W-:Y:S01]  /*1c20*/  SHF.L.U32 R0, R12, 0x1f, RZ ;  /* 0x0000001f0c007819 */ /* 0x002fe200000006ff */
[----:B------:R-:W-:Y:S01]  /*1c30*/  @!P1 SYNCS.ARRIVE.TRANS64.A1T0 RZ, [UR6+0x58], RZ ;  /* 0x000058ffffff99a7 */ /* 0x000fe20008100006 */
[----:B------:R-:W-:-:S06]  /*1c40*/  UISETP.GT.AND UP0, UPT, UR42, UR41, UPT ;  /* 0x000000292a00728c */ /* 0x000fcc000bf04270 */
[----:B--2-4-:R1:W2:Y:S03]  /*1c50*/  SYNCS.PHASECHK.TRANS64.TRYWAIT P0, [UR4+0x20], R0 ;  /* 0x00002000ff0075a7 */ /* 0x0142a60008001104 */
[----:B------:R-:W-:Y:S05]  /*1c60*/  BRA.U !UP0, `(.L_x_32) ;  /* 0x0000000108c07547 */ /* 0x000fea000b800000 */
[----:B------:R-:W-:Y:S01]  /*1c70*/  UIADD3 UR26, UPT, UPT, UR43, UR13, URZ ;  /* 0x0000000d2b1a7290 */ /* 0x000fe2000fffe0ff */
[----:B------:R-:W-:-:S11]  /*1c80*/  UMOV UR4, UR5 ;  /* 0x0000000500047c82 */ /* 0x000fd60008000000 */
.L_x_38:
[----:B------:R-:W-:Y:S01]  /*1c90*/  ULEA UR17, UR4, UR6, 0x3 ;  /* 0x0000000604117291 */ /* 0x000fe2000f8e18ff */
[----:B--2---:R-:W-:Y:S01]  /*1ca0*/  @!P3 MOV R2, 0x1000 ;  /* 0x000010000002b802 */ /* 0x004fe20000000f00 */
[----:B--2-4-:R-:W-:Y:S10]  /*1cb0*/  @P0 BRA `(.L_x_33) ;  /* 0x00000000000c0947 */ /* 0x014ff40003800000 */
[----:B------:R-:W-:-:S04]  /*1cc0*/  SHF.L.U32 R3, R12, 0x1f, RZ ;  /* 0x0000001f0c037819 */ /* 0x000fc800000006ff */
[----:B------:R-:W2:Y:S02]  /*1cd0*/  SYNCS.PHASECHK.TRANS64.TRYWAIT P0, [UR17+0x20], R3 ;  /* 0x00002003ff0075a7 */ /* 0x000ea40008001111 */
[----:B--2---:R-:W-:Y:S05]  /*1ce0*/  @!P0 BRA `(.L_x_34) ;  /* 0x0000004800a48947 */ /* 0x004fea0003800000 */
.L_x_33:
[----:B------:R2:W-:Y:S01]  /*1cf0*/  @!P3 SYNCS.ARRIVE.TRANS64 RZ, [UR17], R2 ;  /* 0x00000002ffffb9a7 */ /* 0x0005e20008000011 */
[----:B------:R-:W-:-:S04]  /*1d00*/  ULOP3.LUT UR5, UR25, 0x2, URZ, 0xfc, !UPT ;  /* 0x0000000219057892 */ /* 0x000fc8000f8efcff */
[----:B------:R-:W-:-:S09]  /*1d10*/  UISETP.NE.AND UP0, UPT, UR5, 0x2, UPT ;  /* 0x000000020500788c */ /* 0x000fd2000bf05270 */
[----:B------:R-:W-:Y:S05]  /*1d20*/  BRA.U UP0, `(.L_x_35) ;  /* 0x0000000100047547 */ /* 0x000fea000b800000 */
[----:B------:R-:W-:Y:S05]  /*1d30*/  BPT.TRAP 0x1 ;  /* 0x000000040000795c */ /* 0x000fea0000300000 */
.L_x_35:
[----:B------:R-:W-:Y:S04]  /*1d40*/  BSSY.RECONVERGENT B0, `(.L_x_36) ;  /* 0x0000003000007945 */ /* 0x000fe80003800200 */
[----:B------:R-:W-:Y:S05]  /*1d50*/  @P2 BRA `(.L_x_37) ;  /* 0x0000000000042947 */ /* 0x000fea0003800000 */
[----:B------:R-:W-:Y:S05]  /*1d60*/  BPT.TRAP 0x1 ;  /* 0x000000040000795c */ /* 0x000fea0000300000 */
.L_x_37:
[----:B------:R-:W-:Y:S05]  /*1d70*/  BSYNC.RECONVERGENT B0 ;  /* 0x0000000000007941 */ /* 0x000fea0003800200 */
.L_x_36:
[----:B------:R-:W-:Y:S02]  /*1d80*/  UIADD3 UR5, UPT, UPT, UR4, 0x1, URZ ;  /* 0x0000000104057890 */ /* 0x000fe4000fffe0ff */
[----:B------:R-:W-:Y:S02]  /*1d90*/  UIADD3 UR14, UP1, UPT, UR28, 0x80, URZ ;  /* 0x000000801c0e7890 */ /* 0x000fe4000ff3e0ff */
[----:B------:R-:W-:Y:S02]  /*1da0*/  UISETP.NE.AND UP0, UPT, UR5, 0x4, UPT ;  /* 0x000000040500788c */ /* 0x000fe4000bf05270 */
[----:B------:R-:W-:Y:S02]  /*1db0*/  USHF.L.U32 UR18, UR13, 0x5, URZ ;  /* 0x000000050d127899 */ /* 0x000fe400080006ff */
[----:B------:R-:W-:Y:S02]  /*1dc0*/  USEL UR8, URZ, 0x1, UP0 ;  /* 0x00000001ff087887 */ /* 0x000fe40008000000 */
[----:B------:R-:W-:-:S02]  /*1dd0*/  USEL UR5, UR5, URZ, UP0 ;  /* 0x000000ff05057287 */ /* 0x000fc40008000000 */
[----:B------:R-:W-:Y:S02]  /*1de0*/  UIADD3 UR22, UP0, UPT, UR28, 0x180, URZ ;  /* 0x000001801c167890 */ /* 0x000fe4000ff1e0ff */
[----:B------:R-:W-:Y:S01]  /*1df0*/  LOP3.LUT R12, R12, UR8, RZ, 0x3c, !PT ;  /* 0x000000080c0c7c12 */ /* 0x000fe2000f8e3cff */
[----:B------:R-:W-:Y:S02]  /*1e00*/  USHF.L.U32 UR8, UR4, 0xb, URZ ;  /* 0x0000000b04087899 */ /* 0x000fe400080006ff */
[----:B------:R-:W-:Y:S01]  /*1e10*/  ULEA UR7, UR5, UR6, 0x3 ;  /* 0x0000000605077291 */ /* 0x000fe2000f8e18ff */
[----:B-1----:R-:W-:Y:S01]  /*1e20*/  SHF.L.U32 R0, R12, 0x1f, RZ ;  /* 0x0000001f0c007819 */ /* 0x002fe200000006ff */
[----:B------:R-:W-:Y:S02]  /*1e30*/  ULOP3.LUT UR16, UR8, UR21, URZ, 0xfc, !UPT ;  /* 0x0000001508107292 */ /* 0x000fe4000f8efcff */
[----:B------:R-:W-:Y:S02]  /*1e40*/  UIADD3.X UR15, UPT, UPT, URZ, UR29, URZ, UP1, !UPT ;  /* 0x0000001dff0f7290 */ /* 0x000fe40008ffe4ff */
[----:B------:R-:W-:-:S02]  /*1e50*/  UIADD3 UR16, UPT, UPT, UR6, 0x2400, UR16 ;  /* 0x0000240006107890 */ /* 0x000fc4000fffe010 */
[----:B------:R-:W-:Y:S01]  /*1e60*/  UIADD3 UR8, UPT, UPT, UR6, 0x4400, UR8 ;  /* 0x0000440006087890 */ /* 0x000fe2000fffe008 */
[----:B------:R3:W4:Y:S01]  /*1e70*/  SYNCS.PHASECHK.TRANS64.TRYWAIT P0, [UR7+0x20], R0 ;  /* 0x00002000ff0075a7 */ /* 0x0007220008001107 */
[----:B------:R-:W-:Y:S01]  /*1e80*/  UIADD3.X UR23, UPT, UPT, URZ, UR29, URZ, UP0, !UPT ;  /* 0x0000001dff177290 */ /* 0x000fe200087fe4ff */
[----:B------:R-:W-:Y:S01]  /*1e90*/  UMOV UR4, 0x30000 ;  /* 0x0003000000047882 */ /* 0x000fe20000000000 */
[----:B------:R-:W-:Y:S01]  /*1ea0*/  UMOV UR30, 0x0 ;  /* 0x00000000001e7882 */ /* 0x000fe20000000000 */
[----:B------:R-:W-:Y:S01]  /*1eb0*/  UMOV UR31, 0x10000000 ;  /* 0x10000000001f7882 */ /* 0x000fe20000000000 */
[----:B------:R-:W-:Y:S01]  /*1ec0*/  UMOV UR19, UR35 ;  /* 0x0000002300137c82 */ /* 0x000fe20008000000 */
[----:B------:R-:W-:Y:S01]  /*1ed0*/  UMOV UR20, UR36 ;  /* 0x0000002400147c82 */ /* 0x000fe20008000000 */
[----:B------:R-:W-:Y:S01]  /*1ee0*/  UMOV UR12, UR36 ;  /* 0x00000024000c7c82 */ /* 0x000fe20008000000 */
[----:B------:R-:W-:Y:S01]  /*1ef0*/  UMOV UR9, UR17 ;  /* 0x0000001100097c82 */ /* 0x000fe20008000000 */
[----:B------:R-:W-:Y:S01]  /*1f00*/  UMOV UR10, UR18 ;  /* 0x00000012000a7c82 */ /* 0x000fe20008000000 */
[----:B------:R1:W-:Y:S01]  /*1f10*/  UTMALDG.3D.MULTICAST [UR16], [UR14], UR4, desc[UR30] ;  /* 0x00001e100e0073b4 */ /* 0x0003e20008011804 */
[----:B------:R-:W-:-:S04]  /*1f20*/  UIADD3 UR13, UPT, UPT, UR13, 0x1, URZ ;  /* 0x000000010d0d7890 */ /* 0x000fc8000fffe0ff */
[----:B------:R-:W-:Y:S01]  /*1f30*/  UISETP.NE.AND UP0, UPT, UR13, UR26, UPT ;  /* 0x0000001a0d00728c */ /* 0x000fe2000bf05270 */
[----:B------:R3:W-:Y:S01]  /*1f40*/  UTMALDG.3D [UR8], [UR22], desc[UR30] ;  /* 0x00001e08160075b4 */ /* 0x0007e20008011000 */
[----:B-1----:R-:W-:-:S07]  /*1f50*/  UMOV UR4, UR5 ;  /* 0x0000000500047c82 */ /* 0x002fce0008000000 */
[----:B---3--:R-:W-:Y:S05]  /*1f60*/  BRA.U UP0, `(.L_x_38) ;  /* 0xfffffffd00487547 */ /* 0x008fea000b83ffff */
.L_x_32:
[C---:B------:R-:W-:Y:S01]  /*1f70*/  LEA R3, R11.reuse, UR6, 0x3 ;  /* 0x000000060b037c11 */ /* 0x040fe2000f8e18ff */
[----:B------:R-:W-:Y:S01]  /*1f80*/  NOP ;  /* 0x0000000000007918 */ /* 0x000fe20000000000 */
[----:B-1----:R-:W-:Y:S02]  /*1f90*/  SHF.L.U32 R0, R10, 0x1f, RZ ;  /* 0x0000001f0a007819 */ /* 0x002fe400000006ff */
[----:B------:R-:W-:Y:S02]  /*1fa0*/  LEA R4, R11, UR6, 0x4 ;  /* 0x000000060b047c11 */ /* 0x000fe4000f8e20ff */
[----:B--2-4-:R-:W1:Y:S02]  /*1fb0*/  SYNCS.PHASECHK.TRANS64.TRYWAIT P0, [R3+URZ+0x60], R0 ;  /* 0x00006000030075a7 */ /* 0x014e6400080011ff */
[----:B-1----:R-:W-:Y:S05]  /*1fc0*/  @!P0 BRA `(.L_x_39) ;  /* 0x0000004800048947 */ /* 0x002fea0003800000 */
.L_x_105:
[----:B------:R-:W2:Y:S01]  /*1fd0*/  LDS.128 R4, [R4+0xf0] ;  /* 0x0000f00004047984 */ /* 0x000ea20000000c00 */
[----:B------:R-:W-:Y:S01]  /*1fe0*/  UISETP.GE.AND UP0, UPT, UR40, 0x1, UPT ;  /* 0x000000012800788c */ /* 0x000fe2000bf06270 */
[----:B------:R-:W-:Y:S01]  /*1ff0*/  @!PT LDS RZ, [RZ] ;  /* 0x00000000fffff984 */ /* 0x000fe20000000800 */
[----:B------:R-:W-:Y:S01]  /*2000*/  @!PT LDS RZ, [RZ] ;  /* 0x00000000fffff984 */ /* 0x000fe20000000800 */
[----:B------:R-:W-:Y:S01]  /*2010*/  @!PT LDS RZ, [RZ] ;  /* 0x00000000fffff984 */ /* 0x000fe20000000800 */
[----:B------:R-:W-:Y:S01]  /*2020*/  @!PT LDS RZ, [RZ] ;  /* 0x00000000fffff984 */ /* 0x000fe20000000800 */
[----:B------:R3:W-:Y:S06]  /*2030*/  MEMBAR.ALL.CTA ;  /* 0x0000000000007992 */ /* 0x0007ec0000008000 */
[----:B---3--:R-:W3:Y:S01]  /*2040*/  FENCE.VIEW.ASYNC.S ;  /* 0x00000000000073c6 */ /* 0x008ee20000000000 */
[----:B--2---:R-:W-:-:S13]  /*2050*/  LOP3.LUT P0, RZ, R6, 0x1, RZ, 0xc0, !PT ;  /* 0x0000000106ff7812 */ /* 0x004fda000780c0ff */
[----:B---3--:R-:W-:Y:S01]  /*2060*/  VOTEU.ANY UP1, P0 ;  /* 0x0000000000ff7886 */ /* 0x008fe20000020100 */
[----:B------:R-:W-:-:S13]  /*2070*/  PLOP3.LUT P0, PT, PT, PT, UP1, 0x80, 0x8 ;  /* 0x000000000008781c */ /* 0x000fda0003f0f018 */
[----:B-1----:R-:W-:Y:S02]  /*2080*/  @P0 LOP3.LUT R0, R5, 0xffff, RZ, 0xc0, !PT ;  /* 0x0000ffff05000812 */ /* 0x002fe400078ec0ff */
[----:B------:R-:W-:Y:S02]  /*2090*/  @P0 MOV R2, R4 ;  /* 0x0000000400020202 */ /* 0x000fe40000000f00 */
[----:B------:R-:W-:Y:S01]  /*20a0*/  @P0 R2UR UR7, R0 ;  /* 0x00000000000702ca */ /* 0x000fe200000e0000 */
[----:B------:R-:W-:Y:S01]  /*20b0*/  VIADD R0, R3, 0x70 ;  /* 0x0000007003007836 */ /* 0x000fe20000000000 */
[----:B------:R-:W-:Y:S02]  /*20c0*/  @P0 SHF.R.U32.HI R4, RZ, 0x10, R5 ;  /* 0x00000010ff040819 */ /* 0x000fe40000011605 */
[----:B------:R-:W-:Y:S02]  /*20d0*/  @P0 R2UR UR8, R2 ;  /* 0x00000000020802ca */ /* 0x000fe400000e0000 */
[----:B------:R-:W-:-:S02]  /*20e0*/  PRMT R0, RZ, 0x654, R0 ;  /* 0x00000654ff007816 */ /* 0x000fc40000000000 */
[----:B------:R-:W-:Y:S02]  /*20f0*/  @P0 R2UR UR4, R4 ;  /* 0x00000000040402ca */ /* 0x000fe400000e0000 */
[----:B------:R1:W-:Y:S03]  /*2100*/  SYNCS.ARRIVE.TRANS64.RED.A1T0 RZ, [R0+URZ], RZ ;  /* 0x000000ff00ff79a7 */ /* 0x0003e600081004ff */
[----:B------:R-:W-:-:S04]  /*2110*/  @UP1 UMOV UR27, UR7 ;  /* 0x00000007001b1c82 */ /* 0x000fc80008000000 */
[----:B------:R-:W-:-:S04]  /*2120*/  @UP1 UMOV UR37, UR8 ;  /* 0x0000000800251c82 */ /* 0x000fc80008000000 */
[----:B------:R-:W-:Y:S01]  /*2130*/  @UP1 UMOV UR36, UR4 ;  /* 0x0000000400241c82 */ /* 0x000fe20008000000 */
[----:B------:R-:W-:Y:S05]  /*2140*/  BRA.U !UP0, `(.L_x_40) ;  /* 0x0000000108d47547 */ /* 0x000fea000b800000 */
[----:B------:R-:W2:Y:S01]  /*2150*/  LDCU.128 UR12, c[0x0][0xb10] ;  /* 0x00016200ff0c77ac */ /* 0x000ea20008000c00 */
[----:B------:R-:W3:Y:S01]  /*2160*/  LDCU UR26, c[0x0][0xb20] ;  /* 0x00016400ff1a77ac */ /* 0x000ee20008000800 */
[----:B------:R-:W4:Y:S01]  /*2170*/  LDCU UR20, c[0x0][0xb0c] ;  /* 0x00016180ff1477ac */ /* 0x000f220008000800 */
[----:B------:R-:W1:Y:S01]  /*2180*/  LDCU.64 UR10, c[0x0][0xb28] ;  /* 0x00016500ff0a77ac */ /* 0x000e620008000a00 */
[----:B------:R-:W-:Y:S02]  /*2190*/  UISETP.NE.AND UP3, UPT, UR40, 0x1, UPT ;  /* 0x000000012800788c */ /* 0x000fe4000bf65270 */
[----:B--2---:R-:W-:Y:S02]  /*21a0*/  UIMAD.WIDE.U32 UR16, UR38, UR15, URZ ;  /* 0x0000000f261072a5 */ /* 0x004fe4000f8e00ff */
[----:B------:R-:W-:Y:S02]  /*21b0*/  UIMAD.WIDE.U32 UR8, UR39, UR12, URZ ;  /* 0x0000000c270872a5 */ /* 0x000fe4000f8e00ff */
[----:B------:R-:W-:-:S02]  /*21c0*/  UISETP.NE.AND UP0, UPT, UR14, 0x1, UPT ;  /* 0x000000010e00788c */ /* 0x000fc4000bf05270 */
[----:B------:R-:W-:Y:S01]  /*21d0*/  UIMAD.WIDE.U32 UR22, UR27, UR15, URZ ;  /* 0x0000000f1b1672a5 */ /* 0x000fe2000f8e00ff */
[----:B------:R-:W-:Y:S02]  /*21e0*/  UMOV UR16, UR17 ;  /* 0x0000001100107c82 */ /* 0x000fe40008000000 */
[----:B------:R-:W-:Y:S01]  /*21f0*/  UMOV UR8, UR9 ;  /* 0x0000000900087c82 */ /* 0x000fe20008000000 */
[----:B---3--:R-:W-:Y:S02]  /*2200*/  USHF.R.U32.HI UR16, URZ, UR26, UR16 ;  /* 0x0000001aff107299 */ /* 0x008fe40008011610 */
[----:B----4-:R-:W-:Y:S02]  /*2210*/  UISETP.NE.AND UP2, UPT, UR20, 0x1, UPT ;  /* 0x000000011400788c */ /* 0x010fe4000bf45270 */
[----:B------:R-:W-:Y:S02]  /*2220*/  USHF.R.U32.HI UR8, URZ, UR13, UR8 ;  /* 0x0000000dff087299 */ /* 0x000fe40008011608 */
[----:B------:R-:W-:-:S02]  /*2230*/  USEL UR7, UR38, UR16, !UP0 ;  /* 0x0000001026077287 */ /* 0x000fc4000c000000 */
[----:B------:R-:W-:Y:S02]  /*2240*/  USEL UR8, UR39, UR8, !UP2 ;  /* 0x0000000827087287 */ /* 0x000fe4000d000000 */
[----:B-1----:R-:W-:Y:S01]  /*2250*/  UIMAD.WIDE.U32 UR16, UR7, UR10, URZ ;  /* 0x0000000a071072a5 */ /* 0x002fe2000f8e00ff */
[----:B------:R-:W-:Y:S01]  /*2260*/  UMOV UR4, UR23 ;  /* 0x0000001700047c82 */ /* 0x000fe20008000000 */
[----:B------:R-:W-:Y:S02]  /*2270*/  UIMAD.WIDE.U32 UR18, UR37, UR12, URZ ;  /* 0x0000000c251272a5 */ /* 0x000fe4000f8e00ff */
[----:B------:R-:W-:-:S03]  /*2280*/  UIMAD.WIDE.U32 UR22, UR8, UR10, URZ ;  /* 0x0000000a081672a5 */ /* 0x000fc6000f8e00ff */
[----:B------:R-:W-:Y:S01]  /*2290*/  UMOV UR16, UR17 ;  /* 0x0000001100107c82 */ /* 0x000fe20008000000 */
[----:B------:R-:W-:Y:S02]  /*22a0*/  USHF.R.U32.HI UR4, URZ, UR26, UR4 ;  /* 0x0000001aff047299 */ /* 0x000fe40008011604 */
[----:B------:R-:W-:Y:S01]  /*22b0*/  @UP3 USHF.R.U32.HI UR7, URZ, UR11, UR16 ;  /* 0x0000000bff073299 */ /* 0x000fe20008011610 */
[----:B------:R-:W-:Y:S01]  /*22c0*/  UMOV UR18, UR19 ;  /* 0x0000001300127c82 */ /* 0x000fe20008000000 */
[----:B------:R-:W-:Y:S01]  /*22d0*/  UMOV UR22, UR23 ;  /* 0x0000001700167c82 */ /* 0x000fe20008000000 */
[----:B------:R-:W-:Y:S02]  /*22e0*/  USHF.R.U32.HI UR13, URZ, UR13, UR18 ;  /* 0x0000000dff0d7299 */ /* 0x000fe40008011612 */
[----:B------:R-:W-:Y:S02]  /*22f0*/  USEL UR4, UR27, UR4, !UP0 ;  /* 0x000000041b047287 */ /* 0x000fe4000c000000 */
[----:B------:R-:W-:-:S02]  /*2300*/  @UP3 USHF.R.U32.HI UR8, URZ, UR11, UR22 ;  /* 0x0000000bff083299 */ /* 0x000fc40008011616 */
[----:B------:R-:W-:Y:S02]  /*2310*/  UIMAD UR9, UR40, UR7, URZ ;  /* 0x00000007280972a4 */ /* 0x000fe4000f8e02ff */
[----:B------:R-:W-:Y:S02]  /*2320*/  USEL UR7, UR37, UR13, !UP2 ;  /* 0x0000000d25077287 */ /* 0x000fe4000d000000 */
[----:B------:R-:W-:Y:S02]  /*2330*/  UIMAD UR12, UR40, UR8, URZ ;  /* 0x00000008280c72a4 */ /* 0x000fe4000f8e02ff */
[----:B------:R-:W-:Y:S02]  /*2340*/  UISETP.GE.AND UP0, UPT, UR4, UR9, UPT ;  /* 0x000000090400728c */ /* 0x000fe4000bf06270 */
[----:B------:R-:W-:Y:S02]  /*2350*/  UIMAD.WIDE.U32 UR16, UR4, UR10, URZ ;  /* 0x0000000a041072a5 */ /* 0x000fe4000f8e00ff */
[----:B------:R-:W-:-:S02]  /*2360*/  UISETP.GE.OR UP0, UPT, UR7, UR12, UP0 ;  /* 0x0000000c0700728c */ /* 0x000fc40008706670 */
        /* <DEDUP_REMOVED lines=19> */
.L_x_40:
[----:B------:R-:W2:Y:S02]  /*24a0*/  LDCU UR4, c[0x0][0xb30] ;  /* 0x00016600ff0477ac */ /* 0x000ea40008000800 */
[----:B--2---:R-:W-:-:S09]  /*24b0*/  UISETP.NE.AND UP0, UPT, UR4, 0x1, UPT ;  /* 0x000000010400788c */ /* 0x004fd2000bf05270 */
[----:B------:R-:W-:Y:S05]  /*24c0*/  BRA.U UP0, `(.L_x_41) ;  /* 0x0000000100447547 */ /* 0x000fea000b800000 */
[----:B------:R-:W2:Y:S01]  /*24d0*/  LDCU.128 UR12, c[0x0][0xb10] ;  /* 0x00016200ff0c77ac */ /* 0x000ea20008000c00 */
[----:B------:R-:W3:Y:S01]  /*24e0*/  LDCU UR16, c[0x0][0xb0c] ;  /* 0x00016180ff1077ac */ /* 0x000ee20008000800 */
[----:B------:R-:W4:Y:S01]  /*24f0*/  LDCU UR17, c[0x0][0xb20] ;  /* 0x00016400ff1177ac */ /* 0x000f220008000800 */
[----:B--2---:R-:W-:Y:S02]  /*2500*/  UIMAD.WIDE.U32 UR10, UR37, UR12, URZ ;  /* 0x0000000c250a72a5 */ /* 0x004fe4000f8e00ff */
[----:B------:R-:W-:Y:S02]  /*2510*/  UIMAD.WIDE.U32 UR8, UR27, UR15, URZ ;  /* 0x0000000f1b0872a5 */ /* 0x000fe4000f8e00ff */
[----:B---3--:R-:W-:Y:S02]  /*2520*/  UISETP.NE.AND UP2, UPT, UR16, 0x1, UPT ;  /* 0x000000011000788c */ /* 0x008fe4000bf45270 */
[----:B------:R-:W-:Y:S01]  /*2530*/  UISETP.NE.AND UP0, UPT, UR14, 0x1, UPT ;  /* 0x000000010e00788c */ /* 0x000fe2000bf05270 */
[----:B------:R-:W-:-:S02]  /*2540*/  UMOV UR7, UR11 ;  /* 0x0000000b00077c82 */ /* 0x000fc40008000000 */
[----:B------:R-:W-:Y:S01]  /*2550*/  UMOV UR4, UR9 ;  /* 0x0000000900047c82 */ /* 0x000fe20008000000 */
[----:B------:R-:W-:Y:S02]  /*2560*/  USHF.R.U32.HI UR7, URZ, UR13, UR7 ;  /* 0x0000000dff077299 */ /* 0x000fe40008011607 */
[----:B----4-:R-:W-:Y:S02]  /*2570*/  USHF.R.U32.HI UR4, URZ, UR17, UR4 ;  /* 0x00000011ff047299 */ /* 0x010fe40008011604 */
[----:B------:R-:W-:Y:S02]  /*2580*/  USEL UR7, UR37, UR7, !UP2 ;  /* 0x0000000725077287 */ /* 0x000fe4000d000000 */
[----:B------:R-:W-:-:S04]  /*2590*/  USEL UR4, UR27, UR4, !UP0 ;  /* 0x000000041b047287 */ /* 0x000fc8000c000000 */
[----:B------:R-:W-:Y:S02]  /*25a0*/  UIADD3 UR8, UPT, UPT, UR7, -UR4, URZ ;  /* 0x8000000407087290 */ /* 0x000fe4000fffe0ff */
[----:B------:R-:W-:Y:S02]  /*25b0*/  UIADD3 UR4, UPT, UPT, -UR7, UR4, URZ ;  /* 0x0000000407047290 */ /* 0x000fe4000fffe1ff */
[----:B------:R-:W-:Y:S02]  /*25c0*/  UIMAD UR27, UR8, UR14, UR27 ;  /* 0x0000000e081b72a4 */ /* 0x000fe4000f8e021b */
[----:B------:R-:W-:-:S12]  /*25d0*/  UIMAD UR37, UR4, UR16, UR37 ;  /* 0x00000010042572a4 */ /* 0x000fd8000f8e0225 */
.L_x_41:
[----:B------:R-:W-:Y:S01]  /*25e0*/  VIADD R11, R11, 0x1 ;  /* 0x000000010b0b7836 */ /* 0x000fe20000000000 */
[----:B------:R-:W-:Y:S01]  /*25f0*/  PLOP3.LUT P1, PT, PT, PT, PT, 0x80, 0x8 ;  /* 0x000000000008781c */ /* 0x000fe20003f2f070 */
[----:B------:R-:W-:Y:S02]  /*2600*/  UIADD3 UR46, UPT, UPT, UR37, UR60, URZ ;  /* 0x0000003c252e7290 */ /* 0x000fe4000fffe0ff */
[----:B------:R-:W-:Y:S01]  /*2610*/  UIADD3 UR45, UPT, UPT, UR27, UR57, URZ ;  /* 0x000000391b2d7290 */ /* 0x000fe2000fffe0ff */
[----:B------:R-:W-:-:S04]  /*2620*/  ISETP.NE.AND P0, PT, R11, 0x2, PT ;  /* 0x000000020b00780c */ /* 0x000fc80003f05270 */
[----:B-1----:R-:W-:Y:S02]  /*2630*/  SEL R0, RZ, 0x1, P0 ;  /* 0x00000001ff007807 */ /* 0x002fe40000000000 */
[----:B------:R-:W-:Y:S02]  /*2640*/  SEL R11, R11, RZ, P0 ;  /* 0x000000ff0b0b7207 */ /* 0x000fe40000000000 */
[----:B------:R-:W-:Y:S01]  /*2650*/  LOP3.LUT R10, R10, R0, RZ, 0x3c, !PT ;  /* 0x000000000a0a7212 */ /* 0x000fe200078e3cff */
[----:B------:R-:W-:Y:S06]  /*2660*/  BRA.U UP1, `(.L_x_42) ;  /* 0xfffffff101447547 */ /* 0x000fec000b83ffff */
[----:B------:R-:W-:Y:S01]  /*2670*/  UIADD3 UR7, UPT, UPT, UR6, 0x20, URZ ;  /* 0x0000002006077890 */ /* 0x000fe2000fffe0ff */
[----:B------:R-:W-:-:S03]  /*2680*/  SHF.L.U32 R2, R12, 0x1f, RZ ;  /* 0x0000001f0c027819 */ /* 0x000fc600000006ff */
[----:B------:R-:W-:-:S09]  /*2690*/  ULEA UR4, UR5, UR7, 0x3 ;  /* 0x0000000705047291 */ /* 0x000fd2000f8e18ff */
[----:B------:R-:W1:Y:S02]  /*26a0*/  SYNCS.PHASECHK.TRANS64.TRYWAIT P0, [UR4], R2 ;  /* 0x00000002ff0075a7 */ /* 0x000e640008001104 */
[----:B-1----:R-:W-:Y:S05]  /*26b0*/  @!P0 BRA `(.L_x_43) ;  /* 0x00000040005c8947 */ /* 0x002fea0003800000 */
.L_x_107:
[----:B------:R-:W-:-:S04]  /*26c0*/  UIADD3 UR4, UPT, UPT, UR5, 0x1, URZ ;  /* 0x0000000105047890 */ /* 0x000fc8000fffe0ff */
[----:B------:R-:W-:-:S04]  /*26d0*/  UISETP.NE.AND UP0, UPT, UR4, 0x4, UPT ;  /* 0x000000040400788c */ /* 0x000fc8000bf05270 */
[----:B------:R-:W-:Y:S02]  /*26e0*/  USEL UR6, URZ, 0x1, UP0 ;  /* 0x00000001ff067887 */ /* 0x000fe40008000000 */
[----:B------:R-:W-:-:S04]  /*26f0*/  USEL UR4, UR4, URZ, UP0 ;  /* 0x000000ff04047287 */ /* 0x000fc80008000000 */
[----:B------:R-:W-:Y:S01]  /*2700*/  ULEA UR5, UR4, UR7, 0x3 ;  /* 0x0000000704057291 */ /* 0x000fe2000f8e18ff */
[----:B-1----:R-:W-:-:S04]  /*2710*/  LOP3.LUT R2, R12, UR6, RZ, 0x3c, !PT ;  /* 0x000000060c027c12 */ /* 0x002fc8000f8e3cff */
[----:B------:R-:W-:-:S04]  /*2720*/  SHF.L.U32 R3, R2, 0x1f, RZ ;  /* 0x0000001f02037819 */ /* 0x000fc800000006ff */
[----:B------:R-:W1:Y:S02]  /*2730*/  SYNCS.PHASECHK.TRANS64.TRYWAIT P0, [UR5], R3 ;  /* 0x00000003ff0075a7 */ /* 0x000e640008001105 */
[----:B-1----:R-:W-:Y:S05]  /*2740*/  @!P0 BRA `(.L_x_44) ;  /* 0x0000004000508947 */ /* 0x002fea0003800000 */
.L_x_109:
[----:B------:R-:W-:-:S04]  /*2750*/  UIADD3 UR4, UPT, UPT, UR4, 0x1, URZ ;  /* 0x0000000104047890 */ /* 0x000fc8000fffe0ff */
[----:B------:R-:W-:-:S04]  /*2760*/  UISETP.NE.AND UP0, UPT, UR4, 0x4, UPT ;  /* 0x000000040400788c */ /* 0x000fc8000bf05270 */
[----:B------:R-:W-:Y:S02]  /*2770*/  USEL UR6, URZ, 0x1, UP0 ;  /* 0x00000001ff067887 */ /* 0x000fe40008000000 */
[----:B------:R-:W-:-:S04]  /*2780*/  USEL UR4, UR4, URZ, UP0 ;  /* 0x000000ff04047287 */ /* 0x000fc80008000000 */
[----:B------:R-:W-:Y:S01]  /*2790*/  ULEA UR5, UR4, UR7, 0x3 ;  /* 0x0000000704057291 */ /* 0x000fe2000f8e18ff */
[----:B------:R-:W-:-:S04]  /*27a0*/  LOP3.LUT R2, R2, UR6, RZ, 0x3c, !PT ;  /* 0x0000000602027c12 */ /* 0x000fc8000f8e3cff */
[----:B-1----:R-:W-:-:S04]  /*27b0*/  SHF.L.U32 R3, R2, 0x1f, RZ ;  /* 0x0000001f02037819 */ /* 0x002fc800000006ff */
[----:B------:R-:W1:Y:S02]  /*27c0*/  SYNCS.PHASECHK.TRANS64.TRYWAIT P0, [UR5], R3 ;  /* 0x00000003ff0075a7 */ /* 0x000e640008001105 */
[----:B-1----:R-:W-:Y:S05]  /*27d0*/  @!P0 BRA `(.L_x_45) ;  /* 0x0000004000448947 */ /* 0x002fea0003800000 */
.L_x_111:
[----:B------:R-:W-:-:S04]  /*27e0*/  UIADD3 UR4, UPT, UPT, UR4, 0x1, URZ ;  /* 0x0000000104047890 */ /* 0x000fc8000fffe0ff */
[----:B------:R-:W-:-:S04]  /*27f0*/  UISETP.NE.AND UP0, UPT, UR4, 0x4, UPT ;  /* 0x000000040400788c */ /* 0x000fc8000bf05270 */
[----:B------:R-:W-:Y:S02]  /*2800*/  USEL UR5, URZ, 0x1, UP0 ;  /* 0x00000001ff057887 */ /* 0x000fe40008000000 */
[----:B------:R-:W-:-:S04]  /*2810*/  USEL UR4, UR4, URZ, UP0 ;  /* 0x000000ff04047287 */ /* 0x000fc80008000000 */
[----:B------:R-:W-:Y:S01]  /*2820*/  ULEA UR4, UR4, UR7, 0x3 ;  /* 0x0000000704047291 */ /* 0x000fe2000f8e18ff */
[----:B------:R-:W-:-:S04]  /*2830*/  LOP3.LUT R2, R2, UR5, RZ, 0x3c, !PT ;  /* 0x0000000502027c12 */ /* 0x000fc8000f8e3cff */
[----:B------:R-:W-:Y:S01]  /*2840*/  SHF.L.U32 R2, R2, 0x1f, RZ ;  /* 0x0000001f02027819 */ /* 0x000fe200000006ff */
[----:B-1----:R-:W-:-:S07]  /*2850*/  IMAD.U32 R0, RZ, RZ, UR4 ;  /* 0x00000004ff007e24 */ /* 0x002fce000f8e00ff */
.L_x_46:
[----:B-1----:R1:W2:Y:S02]  /*2860*/  SYNCS.PHASECHK.TRANS64.TRYWAIT P0, [R0+URZ], R2 ;  /* 0x00000002000075a7 */ /* 0x0022a400080011ff */
[----:B--2---:R-:W-:Y:S05]  /*2870*/  @!P0 NANOSLEEP.SYNCS 0x989680 ;  /* 0x009896800000895d */ /* 0x004fea0003900000 */
[----:B------:R-:W2:Y:S02]  /*2880*/  @!P0 SYNCS.PHASECHK.TRANS64 P0, [R0+URZ], R2 ;  /* 0x00000002000085a7 */ /* 0x000ea400080010ff */
[----:B--2---:R-:W-:Y:S05]  /*2890*/  @P0 EXIT ;  /* 0x000000000000094d */ /* 0x004fea0003800000 */
[----:B------:R-:W-:Y:S05]  /*28a0*/  BRA `(.L_x_46) ;  /* 0xfffffffc00ec7947 */ /* 0x000fea000383ffff */
.L_x_22:
[----:B------:R-:W-:-:S04]  /*28b0*/  UISETP.NE.AND UP0, UPT, UR48, URZ, UPT ;  /* 0x000000ff3000728c */ /* 0x000fc8000bf05270 */
[----:B------:R-:W-:-:S09]  /*28c0*/  UISETP.NE.OR UP0, UPT, UR22, 0x1, UP0 ;  /* 0x000000011600788c */ /* 0x000fd20008705670 */
[----:B------:R-:W-:Y:S05]  /*28d0*/  BRA.U UP0, `(.L_x_47) ;  /* 0x0000000500487547 */ /* 0x000fea000b800000 */
[----:B------:R-:W-:Y:S01]  /*28e0*/  ISETP.GE.U32.AND P2, PT, R0, 0x2, PT ;  /* 0x000000020000780c */ /* 0x000fe20003f46070 */
[----:B------:R-:W-:Y:S01]  /*28f0*/  IMAD.MOV.U32 R12, RZ, RZ, 0x1 ;  /* 0x00000001ff0c7424 */ /* 0x000fe200078e00ff */
[----:B------:R-:W-:Y:S02]  /*2900*/  CS2R R10, SRZ ;  /* 0x00000000000a7805 */ /* 0x000fe4000001ff00 */
[----:B------:R-:W-:Y:S01]  /*2910*/  CS2R R8, SRZ ;  /* 0x0000000000087805 */ /* 0x000fe2000001ff00 */
[----:B------:R-:W-:Y:S01]  /*2920*/  UMOV UR6, 0x400 ;  /* 0x0000040000067882 */ /* 0x000fe20000000000 */
[----:B------:R-:W-:Y:S01]  /*2930*/  UMOV UR5, URZ ;  /* 0x000000ff00057c82 */ /* 0x000fe20008000000 */
[----:B------:R-:W-:-:S12]  /*2940*/  ULEA UR6, UR48, UR6, 0x18 ;  /* 0x0000000630067291 */ /* 0x000fd8000f8ec0ff */
.L_x_51:
[----:B------:R-:W-:Y:S02]  /*2950*/  LEA R2, R8, UR6, 0x3 ;  /* 0x0000000608027c11 */ /* 0x000fe4000f8e18ff */
[----:B------:R-:W-:-:S03]  /*2960*/  SHF.L.U32 R4, R9, 0x1f, RZ ;  /* 0x0000001f09047819 */ /* 0x000fc600000006ff */
[----:B------:R-:W-:Y:S01]  /*2970*/  VIADD R5, R2, 0xd0 ;  /* 0x000000d002057836 */ /* 0x000fe20000000000 */
[----:B------:R-:W1:Y:S02]  /*2980*/  SYNCS.PHASECHK.TRANS64.TRYWAIT P0, [R2+URZ+0xc0], R4 ;  /* 0x0000c004020075a7 */ /* 0x000e6400080011ff */
[----:B-1----:R-:W-:Y:S05]  /*2990*/  @!P0 BRA `(.L_x_48) ;  /* 0x0000003c00ec8947 */ /* 0x002fea0003800000 */
.L_x_112:
[----:B------:R-:W-:Y:S01]  /*29a0*/  ULEA UR4, UR5, UR6, 0x3 ;  /* 0x0000000605047291 */ /* 0x000fe2000f8e18ff */
[----:B-1----:R-:W-:Y:S01]  /*29b0*/  PRMT R2, RZ, 0x654, R5 ;  /* 0x00000654ff027816 */ /* 0x002fe20000000005 */
[----:B------:R-:W-:Y:S01]  /*29c0*/  @!P2 IMAD.MOV.U32 R4, RZ, RZ, 0x10 ;  /* 0x00000010ff04a424 */ /* 0x000fe200078e00ff */
[----:B------:R-:W-:Y:S01]  /*29d0*/  SHF.L.U32 R5, R12, 0x1f, RZ ;  /* 0x0000001f0c057819 */ /* 0x000fe200000006ff */
[----:B------:R-:W-:Y:S01]  /*29e0*/  UIADD3 UR7, UPT, UPT, UR4, 0x60, URZ ;  /* 0x0000006004077890 */ /* 0x000fe2000fffe0ff */
[----:B------:R1:W-:Y:S05]  /*29f0*/  SYNCS.ARRIVE.TRANS64.RED.A1T0 RZ, [R2+URZ], RZ ;  /* 0x000000ff02ff79a7 */ /* 0x0003ea00081004ff */
[----:B------:R-:W-:Y:S01]  /*2a00*/  IMAD.U32 R6, RZ, RZ, UR7 ;  /* 0x00000007ff067e24 */ /* 0x000fe2000f8e00ff */
[----:B------:R-:W2:Y:S04]  /*2a10*/  SYNCS.PHASECHK.TRANS64.TRYWAIT P0, [UR4+0x70], R5 ;  /* 0x00007005ff0075a7 */ /* 0x000ea80008001104 */
[----:B------:R-:W-:Y:S01]  /*2a20*/  PRMT R6, R0, 0x654, R6 ;  /* 0x0000065400067816 */ /* 0x000fe20000000006 */
[----:B-12---:R-:W-:Y:S06]  /*2a30*/  @!P0 BRA `(.L_x_49) ;  /* 0x0000003c00d88947 */ /* 0x006fec0003800000 */
.L_x_114:
[----:B------:R-:W-:Y:S01]  /*2a40*/  ULEA UR8, UR5, UR6, 0x4 ;  /* 0x0000000605087291 */ /* 0x000fe2000f8e20ff */
[----:B------:R-:W-:Y:S01]  /*2a50*/  SEL R3, R6, R3, !P2 ;  /* 0x0000000306037207 */ /* 0x000fe20005000000 */
[----:B------:R-:W-:Y:S01]  /*2a60*/  UIADD3 UR9, UPT, UPT, UR4, 0x60, URZ ;  /* 0x0000006004097890 */ /* 0x000fe2000fffe0ff */
[----:B-1----:R-:W-:Y:S01]  /*2a70*/  LEA R2, R11, UR6, 0x3 ;  /* 0x000000060b027c11 */ /* 0x002fe2000f8e18ff */
[----:B------:R-:W-:Y:S01]  /*2a80*/  UIADD3 UR8, UPT, UPT, UR8, 0xf0, URZ ;  /* 0x000000f008087890 */ /* 0x000fe2000fffe0ff */
[----:B------:R1:W-:Y:S01]  /*2a90*/  @!P2 SYNCS.ARRIVE.TRANS64.RED RZ, [R3+URZ], R4 ;  /* 0x0000000403ffa9a7 */ /* 0x0003e200080004ff */
[----:B------:R-:W-:Y:S01]  /*2aa0*/  UIADD3 UR4, UPT, UPT, UR5, 0x1, URZ ;  /* 0x0000000105047890 */ /* 0x000fe2000fffe0ff */
[----:B------:R-:W-:-:S03]  /*2ab0*/  VIADD R8, R8, 0x1 ;  /* 0x0000000108087836 */ /* 0x000fc60000000000 */
[----:B------:R-:W-:Y:S02]  /*2ac0*/  UISETP.NE.AND UP0, UPT, UR4, 0x2, UPT ;  /* 0x000000020400788c */ /* 0x000fe4000bf05270 */
[----:B------:R-:W-:Y:S01]  /*2ad0*/  ISETP.NE.AND P0, PT, R8, 0x2, PT ;  /* 0x000000020800780c */ /* 0x000fe20003f05270 */
[----:B------:R-:W-:Y:S06]  /*2ae0*/  UGETNEXTWORKID.BROADCAST [UR8], [UR9] ;  /* 0x00000000080073ca */ /* 0x000fec0008000100 */
[----:B------:R-:W-:Y:S02]  /*2af0*/  USEL UR7, URZ, 0x1, UP0 ;  /* 0x00000001ff077887 */ /* 0x000fe40008000000 */
[----:B------:R-:W-:-:S04]  /*2b00*/  USEL UR5, UR4, URZ, UP0 ;  /* 0x000000ff04057287 */ /* 0x000fc80008000000 */
[----:B------:R-:W-:Y:S02]  /*2b10*/  LOP3.LUT R12, R12, UR7, RZ, 0x3c, !PT ;  /* 0x000000070c0c7c12 */ /* 0x000fe4000f8e3cff */
[----:B-1----:R-:W-:-:S04]  /*2b20*/  SHF.L.U32 R4, R10, 0x1f, RZ ;  /* 0x0000001f0a047819 */ /* 0x002fc800000006ff */
[----:B------:R-:W1:Y:S02]  /*2b30*/  SYNCS.PHASECHK.TRANS64.TRYWAIT P1, [R2+URZ+0x60], R4 ;  /* 0x00006004020075a7 */ /* 0x000e6400080211ff */
[----:B-1----:R-:W-:Y:S05]  /*2b40*/  @!P1 BRA `(.L_x_50) ;  /* 0x0000003c00ac9947 */ /* 0x002fea0003800000 */
.L_x_115:
[C---:B-1----:R-:W-:Y:S01]  /*2b50*/  LEA R4, R11.reuse, UR6, 0x4 ;  /* 0x000000060b047c11 */ /* 0x042fe2000f8e20ff */
[----:B------:R-:W-:Y:S01]  /*2b60*/  VIADD R2, R2, 0x70 ;  /* 0x0000007002027836 */ /* 0x000fe20000000000 */
[----:B------:R-:W-:Y:S01]  /*2b70*/  SEL R8, R8, RZ, P0 ;  /* 0x000000ff08087207 */ /* 0x000fe20000000000 */
[----:B------:R-:W-:-:S03]  /*2b80*/  VIADD R11, R11, 0x1 ;  /* 0x000000010b0b7836 */ /* 0x000fc60000000000 */
[----:B------:R-:W1:Y:S01]  /*2b90*/  LDS.128 R4, [R4+0xf0] ;  /* 0x0000f00004047984 */ /* 0x000e620000000c00 */
[----:B------:R-:W-:Y:S02]  /*2ba0*/  PRMT R2, RZ, 0x654, R2 ;  /* 0x00000654ff027816 */ /* 0x000fe40000000002 */
[C---:B------:R-:W-:Y:S01]  /*2bb0*/  ISETP.NE.AND P1, PT, R11.reuse, 0x2, PT ;  /* 0x000000020b00780c */ /* 0x040fe20003f25270 */
[----:B------:R-:W-:Y:S01]  /*2bc0*/  @!PT LDS RZ, [RZ] ;  /* 0x00000000fffff984 */ /* 0x000fe20000000800 */
[----:B------:R-:W-:Y:S01]  /*2bd0*/  @!PT LDS RZ, [RZ] ;  /* 0x00000000fffff984 */ /* 0x000fe20000000800 */
[----:B------:R-:W-:Y:S01]  /*2be0*/  @!PT LDS RZ, [RZ] ;  /* 0x00000000fffff984 */ /* 0x000fe20000000800 */
[----:B------:R-:W-:Y:S01]  /*2bf0*/  @!PT LDS RZ, [RZ] ;  /* 0x00000000fffff984 */ /* 0x000fe20000000800 */
[----:B------:R2:W-:Y:S06]  /*2c00*/  MEMBAR.ALL.CTA ;  /* 0x0000000000007992 */ /* 0x0005ec0000008000 */
[----:B--2---:R-:W2:Y:S01]  /*2c10*/  FENCE.VIEW.ASYNC.S ;  /* 0x00000000000073c6 */ /* 0x004ea20000000000 */
[----:B------:R-:W-:Y:S01]  /*2c20*/  SEL R11, R11, RZ, P1 ;  /* 0x000000ff0b0b7207 */ /* 0x000fe20000800000 */
[----:B--2---:R2:W-:Y:S01]  /*2c30*/  SYNCS.ARRIVE.TRANS64.RED.A1T0 RZ, [R2+URZ], RZ ;  /* 0x000000ff02ff79a7 */ /* 0x0045e200081004ff */
[----:B-1----:R-:W-:-:S02]  /*2c40*/  LOP3.LUT P3, RZ, R6, 0x1, RZ, 0xc0, !PT ;  /* 0x0000000106ff7812 */ /* 0x002fc4000786c0ff */
[----:B------:R-:W-:-:S04]  /*2c50*/  SEL R4, RZ, 0x1, P1 ;  /* 0x00000001ff047807 */ /* 0x000fc80000800000 */
[----:B------:R-:W-:Y:S02]  /*2c60*/  LOP3.LUT R10, R10, R4, RZ, 0x3c, !PT ;  /* 0x000000040a0a7212 */ /* 0x000fe400078e3cff */
[----:B--2---:R-:W-:-:S04]  /*2c70*/  SEL R2, RZ, 0x1, P0 ;  /* 0x00000001ff027807 */ /* 0x004fc80000000000 */
[----:B------:R-:W-:Y:S01]  /*2c80*/  LOP3.LUT R9, R9, R2, RZ, 0x3c, !PT ;  /* 0x0000000209097212 */ /* 0x000fe200078e3cff */
[----:B------:R-:W-:Y:S06]  /*2c90*/  @P3 BRA `(.L_x_51) ;  /* 0xfffffffc002c3947 */ /* 0x000fec000383ffff */
[----:B------:R-:W-:Y:S01]  /*2ca0*/  ULEA UR4, UR5, UR6, 0x3 ;  /* 0x0000000605047291 */ /* 0x000fe2000f8e18ff */
[----:B------:R-:W-:-:S08]  /*2cb0*/  SHF.L.U32 R2, R12, 0x1f, RZ ;  /* 0x0000001f0c027819 */ /* 0x000fd000000006ff */
[----:B------:R-:W1:Y:S02]  /*2cc0*/  SYNCS.PHASECHK.TRANS64 P0, [UR4+0x70], R2 ;  /* 0x00007002ff0075a7 */ /* 0x000e640008001004 */
[----:B-1----:R-:W-:Y:S05]  /*2cd0*/  @P0 BRA `(.L_x_52) ;  /* 0x0000000000080947 */ /* 0x002fea0003800000 */
[----:B------:R-:W1:Y:S02]  /*2ce0*/  SYNCS.PHASECHK.TRANS64.TRYWAIT P0, [UR4+0x70], R2 ;  /* 0x00007002ff0075a7 */ /* 0x000e640008001104 */
[----:B-1----:R-:W-:Y:S05]  /*2cf0*/  @!P0 BRA `(.L_x_53) ;  /* 0x0000003c00548947 */ /* 0x002fea0003800000 */
.L_x_52:
[----:B------:R-:W-:-:S04]  /*2d00*/  UIADD3 UR7, UPT, UPT, UR5, 0x1, URZ ;  /* 0x0000000105077890 */ /* 0x000fc8000fffe0ff */
[----:B------:R-:W-:-:S04]  /*2d10*/  UISETP.NE.AND UP0, UPT, UR7, 0x2, UPT ;  /* 0x000000020700788c */ /* 0x000fc8000bf05270 */
[----:B------:R-:W-:Y:S02]  /*2d20*/  USEL UR8, URZ, 0x1, UP0 ;  /* 0x00000001ff087887 */ /* 0x000fe40008000000 */
[----:B------:R-:W-:-:S04]  /*2d30*/  USEL UR7, UR7, URZ, UP0 ;  /* 0x000000ff07077287 */ /* 0x000fc80008000000 */
[----:B------:R-:W-:Y:S01]  /*2d40*/  ULEA UR7, UR7, UR6, 0x3 ;  /* 0x0000000607077291 */ /* 0x000fe2000f8e18ff */
[----:B-1----:R-:W-:-:S04]  /*2d50*/  LOP3.LUT R2, R12, UR8, RZ, 0x3c, !PT ;  /* 0x000000080c027c12 */ /* 0x002fc8000f8e3cff */
[----:B------:R-:W-:-:S04]  /*2d60*/  SHF.L.U32 R0, R2, 0x1f, RZ ;  /* 0x0000001f02007819 */ /* 0x000fc800000006ff */
[----:B------:R-:W1:Y:S02]  /*2d70*/  SYNCS.PHASECHK.TRANS64 P0, [UR7+0x70], R0 ;  /* 0x00007000ff0075a7 */ /* 0x000e640008001007 */
[----:B-1----:R-:W-:Y:S05]  /*2d80*/  @P0 EXIT ;  /* 0x000000000000094d */ /* 0x002fea0003800000 */
[----:B------:R-:W-:Y:S02]  /*2d90*/  SHF.L.U32 R2, R2, 0x1f, RZ ;  /* 0x0000001f02027819 */ /* 0x000fe400000006ff */
[----:B------:R-:W-:-:S07]  /*2da0*/  MOV R0, UR7 ;  /* 0x0000000700007c02 */ /* 0x000fce0008000f00 */
.L_x_54:
[----:B-1----:R1:W2:Y:S02]  /*2db0*/  SYNCS.PHASECHK.TRANS64.TRYWAIT P0, [R0+URZ+0x70], R2 ;  /* 0x00007002000075a7 */ /* 0x0022a400080011ff */
[----:B--2---:R-:W-:Y:S05]  /*2dc0*/  @!P0 NANOSLEEP.SYNCS 0x989680 ;  /* 0x009896800000895d */ /* 0x004fea0003900000 */
[----:B------:R-:W2:Y:S02]  /*2dd0*/  @!P0 SYNCS.PHASECHK.TRANS64 P0, [R0+URZ+0x70], R2 ;  /* 0x00007002000085a7 */ /* 0x000ea400080010ff */
[----:B--2---:R-:W-:Y:S05]  /*2de0*/  @P0 EXIT ;  /* 0x000000000000094d */ /* 0x004fea0003800000 */
[----:B------:R-:W-:Y:S05]  /*2df0*/  BRA `(.L_x_54) ;  /* 0xfffffffc00ec7947 */ /* 0x000fea000383ffff */
.L_x_47:
[----:B------:R-:W-:Y:S05]  /*2e00*/  BRA.U UP4, `(.L_x_55) ;  /* 0x0000000d04807547 */ /* 0x000fea000b800000 */
[----:B------:R-:W-:Y:S01]  /*2e10*/  UMOV UR4, 0x40 ;  /* 0x0000004000047882 */ /* 0x000fe20000000000 */
[----:B------:R-:W-:Y:S01]  /*2e20*/  NOP ;  /* 0x0000000000007918 */ /* 0x000fe20000000000 */
[----:B------:R-:W-:Y:S01]  /*2e30*/  ULEA UR5, UR48, UR4, 0x18 ;  /* 0x0000000430057291 */ /* 0x000fe2000f8ec0ff */
[----:B------:R-:W-:Y:S02]  /*2e40*/  UMOV UR6, 0x400 ;  /* 0x0000040000067882 */ /* 0x000fe40000000000 */
[----:B------:R-:W-:-:S06]  /*2e50*/  ULEA UR6, UR48, UR6, 0x18 ;  /* 0x0000000630067291 */ /* 0x000fcc000f8ec0ff */
[----:B------:R-:W1:Y:S02]  /*2e60*/  LDS.U8 R0, [UR5+0x1c] ;  /* 0x00001c05ff007984 */ /* 0x000e640008000000 */
[----:B-1----:R-:W-:-:S13]  /*2e70*/  ISETP.NE.AND P0, PT, R0, RZ, PT ;  /* 0x000000ff0000720c */ /* 0x002fda0003f05270 */
[----:B------:R-:W-:Y:S05]  /*2e80*/  @P0 BRA `(.L_x_56) ;  /* 0x0000000000580947 */ /* 0x000fea0003800000 */
[----:B------:R-:W-:-:S13]  /*2e90*/  ELECT P0, URZ, PT ;  /* 0x0000000000ff782f */ /* 0x000fda0003800000 */
[----:B------:R-:W-:Y:S05]  /*2ea0*/  @!P0 BRA `(.L_x_57) ;  /* 0x0000000000608947 */ /* 0x000fea0003800000 */
[----:B------:R-:W-:Y:S01]  /*2eb0*/  UMOV UR4, 0x10 ;  /* 0x0000001000047882 */ /* 0x000fe20000000000 */
[----:B------:R-:W-:Y:S01]  /*2ec0*/  HFMA2 R0, -RZ, RZ, 0, 5.9604644775390625e-08 ;  /* 0x00000001ff007431 */ /* 0x000fe200000001ff */
[----:B------:R-:W-:-:S03]  /*2ed0*/  MOV R3, 0xffff ;  /* 0x0000ffff00037802 */ /* 0x000fc60000000f00 */
[----:B------:R-:W-:Y:S04]  /*2ee0*/  DEPBAR.LE SB1, 0x36 ;  /* 0x00009d800000791a */ /* 0x000fe80000000000 */
[----:B------:R-:W1:Y:S02]  /*2ef0*/  UTCATOMSWS.FIND_AND_SET.ALIGN UP0, UR4, UR4 ;  /* 0x00000004000475e3 */ /* 0x000e640008000800 */
[----:B-1----:R-:W-:Y:S01]  /*2f00*/  MOV R4, UR4 ;  /* 0x0000000400047c02 */ /* 0x002fe20008000f00 */
[----:B------:R-:W-:Y:S06]  /*2f10*/  BRA.U UP0, `(.L_x_58) ;  /* 0x0000000100187547 */ /* 0x000fec000b800000 */
.L_x_59:
[----:B------:R-:W-:Y:S05]  /*2f20*/  NANOSLEEP 0x64 ;  /* 0x000000640000795d */ /* 0x000fea0003800000 */
[----:B------:R-:W-:-:S05]  /*2f30*/  UMOV UR4, 0x10 ;  /* 0x0000001000047882 */ /* 0x000fca0000000000 */
[----:B------:R-:W-:Y:S04]  /*2f40*/  DEPBAR.LE SB1, 0x36 ;  /* 0x00009d800000791a */ /* 0x000fe80000000000 */
[----:B------:R-:W1:Y:S02]  /*2f50*/  UTCATOMSWS.FIND_AND_SET.ALIGN UP0, UR4, UR4 ;  /* 0x00000004000475e3 */ /* 0x000e640008000800 */
[----:B-1----:R-:W-:Y:S01]  /*2f60*/  MOV R4, UR4 ;  /* 0x0000000400047c02 */ /* 0x002fe20008000f00 */
[----:B------:R-:W-:Y:S05]  /*2f70*/  BRA.U !UP0, `(.L_x_59) ;  /* 0xfffffffd08e87547 */ /* 0x000fea000b83ffff */
.L_x_58:
[-C--:B------:R-:W-:Y:S02]  /*2f80*/  SHF.L.U32 R3, R3, R4.reuse, RZ ;  /* 0x0000000403037219 */ /* 0x080fe400000006ff */
[----:B------:R-:W-:Y:S01]  /*2f90*/  SHF.L.U32 R0, R0, R4, RZ ;  /* 0x0000000400007219 */ /* 0x000fe200000006ff */
[----:B------:R-:W-:Y:S02]  /*2fa0*/  IMAD.SHL.U32 R4, R4, 0x20, RZ ;  /* 0x0000002004047824 */ /* 0x000fe400078e00ff */
[----:B------:R1:W-:Y:S04]  /*2fb0*/  ATOMS.OR RZ, [UR5+0x14], R3 ;  /* 0x00001403ffff798c */ /* 0x0003e8000b000005 */
[----:B------:R1:W-:Y:S04]  /*2fc0*/  ATOMS.OR RZ, [UR5+0x18], R0 ;  /* 0x00001800ffff798c */ /* 0x0003e8000b000005 */
[----:B------:R1:W-:Y:S01]  /*2fd0*/  STS [UR6+0x110], R4 ;  /* 0x00011004ff007988 */ /* 0x0003e20008000806 */
[----:B------:R-:W-:Y:S05]  /*2fe0*/  BRA `(.L_x_57) ;  /* 0x0000000000107947 */ /* 0x000fea0003800000 */
.L_x_56:
[----:B------:R-:W-:Y:S02]  /*2ff0*/  MOV R0, 0xffffffff ;  /* 0xffffffff00007802 */ /* 0x000fe40000000f00 */
[----:B------:R-:W-:-:S03]  /*3000*/  MOV R4, 0x3030 ;  /* 0x0000303000047802 */ /* 0x000fc60000000f00 */
[----:B------:R1:W-:Y:S04]  /*3010*/  STS [UR6+0x110], R0 ;  /* 0x00011000ff007988 */ /* 0x0003e80008000806 */
[----:B-1---5:R-:W-:Y:S05]  /*3020*/  CALL.REL.NOINC `($__internal_1_$__cuda_sm10x_tcgen05_guardrail_trap_phase_invalid_during_alloc) ;  /* 0x0000003c00d47944 */ /* 0x022fea0003c00000 */
.L_x_57:
[----:B------:R-:W-:Y:S05]  /*3030*/  WARPSYNC.ALL ;  /* 0x0000000000007948 */ /* 0x000fea0003800000 */
[----:B------:R-:W2:Y:S01]  /*3040*/  S2UR UR4, SR_CgaCtaId ;  /* 0x00000000000479c3 */ /* 0x000ea20000008800 */
[----:B------:R-:W-:Y:S01]  /*3050*/  UMOV UR13, 0x400 ;  /* 0x00000400000d7882 */ /* 0x000fe20000000000 */
[----:B------:R-:W-:-:S06]  /*3060*/  NOP ;  /* 0x0000000000007918 */ /* 0x000fcc0000000000 */
[----:B------:R-:W-:Y:S06]  /*3070*/  BAR.ARV 0x6, 0xa0 ;  /* 0x0182800000007b1d */ /* 0x000fec0000002000 */
[----:B------:R-:W3:Y:S01]  /*3080*/  LDCU UR5, c[0x0][0x38c] ;  /* 0x00007180ff0577ac */ /* 0x000ee20008000800 */
[----:B------:R-:W-:Y:S01]  /*3090*/  LOP3.LUT R2, R2, 0xffff, RZ, 0xc0, !PT ;  /* 0x0000ffff02027812 */ /* 0x000fe200078ec0ff */
[----:B------:R-:W-:Y:S01]  /*30a0*/  IMAD.MOV.U32 R11, RZ, RZ, 0x1 ;  /* 0x00000001ff0b7424 */ /* 0x000fe200078e00ff */
[----:B------:R-:W-:Y:S01]  /*30b0*/  CS2R R8, SRZ ;  /* 0x0000000000087805 */ /* 0x000fe2000001ff00 */
[----:B------:R-:W4:Y:S01]  /*30c0*/  LDCU UR8, c[0x0][0x38c] ;  /* 0x00007180ff0877ac */ /* 0x000f220008000800 */
[----:B------:R-:W-:Y:S01]  /*30d0*/  R2UR UR15, R2 ;  /* 0x00000000020f72ca */ /* 0x000fe200000e0000 */
[----:B------:R-:W-:Y:S01]  /*30e0*/  IMAD.MOV.U32 R10, RZ, RZ, RZ ;  /* 0x000000ffff0a7224 */ /* 0x000fe200078e00ff */
[----:B------:R-:W-:Y:S01]  /*30f0*/  UMOV UR18, URZ ;  /* 0x000000ff00127c82 */ /* 0x000fe20008000000 */
[----:B------:R-:W-:Y:S01]  /*3100*/  UMOV UR10, URZ ;  /* 0x000000ff000a7c82 */ /* 0x000fe20008000000 */
[----:B--2---:R-:W-:Y:S01]  /*3110*/  ULEA UR13, UR4, UR13, 0x18 ;  /* 0x0000000d040d7291 */ /* 0x004fe2000f8ec0ff */
[----:B------:R-:W-:Y:S01]  /*3120*/  UMOV UR20, 0x0 ;  /* 0x0000000000147882 */ /* 0x000fe20000000000 */
[----:B------:R-:W-:-:S02]  /*3130*/  UMOV UR21, 0x41004a0 ;  /* 0x041004a000157882 */ /* 0x000fc40000000000 */
[----:B------:R-:W-:Y:S02]  /*3140*/  UIADD3 UR6, UPT, UPT, UR13, 0x2400, URZ ;  /* 0x000024000d067890 */ /* 0x000fe4000fffe0ff */
[----:B------:R-:W-:Y:S02]  /*3150*/  UIADD3 UR7, UPT, UPT, UR13, 0x4400, URZ ;  /* 0x000044000d077890 */ /* 0x000fe4000fffe0ff */
[----:B---3--:R-:W-:Y:S01]  /*3160*/  UIADD3 UR5, UPT, UPT, UR5, 0x1f, URZ ;  /* 0x0000001f05057890 */ /* 0x008fe2000fffe0ff */
[----:B-1----:R-:W1:Y:S01]  /*3170*/  LDS R0, [UR13+0x110] ;  /* 0x0001100dff007984 */ /* 0x002e620008000800 */
[----:B------:R-:W-:Y:S02]  /*3180*/  USHF.R.U32.HI UR6, URZ, 0x4, UR6 ;  /* 0x00000004ff067899 */ /* 0x000fe40008011606 */
[----:B------:R-:W-:Y:S02]  /*3190*/  USHF.R.S32.HI UR4, URZ, 0x1f, UR5 ;  /* 0x0000001fff047899 */ /* 0x000fe40008011405 */
[----:B------:R-:W-:-:S02]  /*31a0*/  ULOP3.LUT UR6, UR6, 0x3fff, URZ, 0xc0, !UPT ;  /* 0x00003fff06067892 */ /* 0x000fc4000f8ec0ff */
[----:B------:R-:W-:Y:S02]  /*31b0*/  ULEA.HI UR4, UR4, UR5, URZ, 0x5 ;  /* 0x0000000504047291 */ /* 0x000fe4000f8f28ff */
[----:B------:R-:W-:Y:S02]  /*31c0*/  USHF.R.U32.HI UR5, URZ, 0x4, UR7 ;  /* 0x00000004ff057899 */ /* 0x000fe40008011607 */
[----:B------:R-:W-:Y:S02]  /*31d0*/  USHF.R.S32.HI UR22, URZ, 0x5, UR4 ;  /* 0x00000005ff167899 */ /* 0x000fe40008011404 */
[----:B------:R-:W-:Y:S02]  /*31e0*/  ULOP3.LUT UR5, UR5, 0x3fff, URZ, 0xc0, !UPT ;  /* 0x00003fff05057892 */ /* 0x000fe4000f8ec0ff */
[----:B------:R-:W-:Y:S02]  /*31f0*/  UISETP.LT.AND UP0, UPT, UR22, 0x1, UPT ;  /* 0x000000011600788c */ /* 0x000fe4000bf01270 */
[----:B------:R-:W-:-:S02]  /*3200*/  ULOP3.LUT UR16, UR6, 0x10000, URZ, 0xfc, !UPT ;  /* 0x0001000006107892 */ /* 0x000fc4000f8efcff */
[----:B------:R-:W-:Y:S02]  /*3210*/  USEL UR23, UR22, 0x1, !UP0 ;  /* 0x0000000116177887 */ /* 0x000fe4000c000000 */
[----:B------:R-:W-:Y:S02]  /*3220*/  ULOP3.LUT UR17, UR5, 0x10000, URZ, 0xfc, !UPT ;  /* 0x0001000005117892 */ /* 0x000fe4000f8efcff */
[----:B------:R-:W-:Y:S02]  /*3230*/  UIADD3 UR23, UPT, UPT, -UR23, URZ, URZ ;  /* 0x000000ff17177290 */ /* 0x000fe4000fffe1ff */
[----:B----4-:R-:W-:Y:S01]  /*3240*/  UISETP.GE.AND UP4, UPT, UR8, 0x1, UPT ;  /* 0x000000010800788c */ /* 0x010fe2000bf86270 */
[----:B-1----:R-:W-:-:S15]  /*3250*/  R2UR UR24, R0 ;  /* 0x00000000001872ca */ /* 0x002fde00000e0000 */
.L_x_66:
[----:B------:R-:W-:Y:S02]  /*3260*/  LEA R0, R10, UR13, 0x3 ;  /* 0x0000000d0a007c11 */ /* 0x000fe4000f8e18ff */
[----:B------:R-:W-:Y:S02]  /*3270*/  SHF.L.U32 R2, R9, 0x1f, RZ ;  /* 0x0000001f09027819 */ /* 0x000fe400000006ff */
[----:B------:R-:W-:Y:S01]  /*3280*/  PLOP3.LUT P0, PT, PT, PT, UP4, 0x80, 0x8 ;  /* 0x000000000008781c */ /* 0x000fe20003f0f048 */
[----:B------:R-:W-:Y:S01]  /*3290*/  VIADD R3, R0, 0x70 ;  /* 0x0000007000037836 */ /* 0x000fe20000000000 */
[----:B-1----:R-:W1:Y:S02]  /*32a0*/  SYNCS.PHASECHK.TRANS64.TRYWAIT P1, [R0+URZ+0x60], R2 ;  /* 0x00006002000075a7 */ /* 0x002e6400080211ff */
[----:B-1-3--:R-:W-:Y:S09]  /*32b0*/  @!P1 BRA `(.L_x_60) ;  /* 0x0000003400fc9947 */ /* 0x00aff20003800000 */
.L_x_117:
[----:B------:R-:W-:Y:S01]  /*32c0*/  LEA R4, R10, UR13, 0x4 ;  /* 0x0000000d0a047c11 */ /* 0x000fe2000f8e20ff */
[----:B------:R-:W-:Y:S01]  /*32d0*/  @UP4 ULEA UR4, UR10, UR13, 0x3 ;  /* 0x0000000d0a044291 */ /* 0x000fe2000f8e18ff */
[----:B------:R-:W-:Y:S01]  /*32e0*/  PLOP3.LUT P2, PT, PT, PT, PT, 0x80, 0x8 ;  /* 0x000000000008781c */ /* 0x000fe20003f4f070 */
[----:B------:R-:W-:Y:S01]  /*32f0*/  ULEA UR19, UR18, UR13, 0x3 ;  /* 0x0000000d12137291 */ /* 0x000fe2000f8e18ff */
[----:B------:R-:W-:Y:S02]  /*3300*/  PRMT R3, RZ, 0x654, R3 ;  /* 0x00000654ff037816 */ /* 0x000fe40000000003 */
[----:B------:R-:W2:Y:S01]  /*3310*/  LDS.128 R4, [R4+0xf0] ;  /* 0x0000f00004047984 */ /* 0x000ea20000000c00 */
[----:B-1----:R-:W-:Y:S02]  /*3320*/  @P0 SHF.L.U32 R2, R8, 0x1f, RZ ;  /* 0x0000001f08020819 */ /* 0x002fe400000006ff */
[----:B------:R-:W-:Y:S01]  /*3330*/  SHF.L.U32 R0, R11, 0x1f, RZ ;  /* 0x0000001f0b007819 */ /* 0x000fe200000006ff */
[----:B------:R-:W-:Y:S01]  /*3340*/  @!PT LDS RZ, [RZ] ;  /* 0x00000000fffff984 */ /* 0x000fe20000000800 */
[----:B------:R-:W-:Y:S01]  /*3350*/  @!PT LDS RZ, [RZ] ;  /* 0x00000000fffff984 */ /* 0x000fe20000000800 */
[----:B------:R-:W-:Y:S01]  /*3360*/  @!PT LDS RZ, [RZ] ;  /* 0x00000000fffff984 */ /* 0x000fe20000000800 */
[----:B------:R-:W-:Y:S01]  /*3370*/  @!PT LDS RZ, [RZ] ;  /* 0x00000000fffff984 */ /* 0x000fe20000000800 */
[----:B------:R1:W-:Y:S06]  /*3380*/  MEMBAR.ALL.CTA ;  /* 0x0000000000007992 */ /* 0x0003ec0000008000 */
[----:B-1----:R-:W1:Y:S02]  /*3390*/  FENCE.VIEW.ASYNC.S ;  /* 0x00000000000073c6 */ /* 0x002e640000000000 */
[----:B-1----:R1:W-:Y:S01]  /*33a0*/  SYNCS.ARRIVE.TRANS64.RED.A1T0 RZ, [R3+URZ], RZ ;  /* 0x000000ff03ff79a7 */ /* 0x0023e200081004ff */
[----:B------:R1:W3:Y:S01]  /*33b0*/  @P0 SYNCS.PHASECHK.TRANS64.TRYWAIT P2, [UR4], R2 ;  /* 0x00000002ff0005a7 */ /* 0x0002e20008041104 */
[----:B--2---:R-:W-:Y:S01]  /*33c0*/  LOP3.LUT P1, RZ, R6, 0x1, RZ, 0xc0, !PT ;  /* 0x0000000106ff7812 */ /* 0x004fe2000782c0ff */
[----:B------:R-:W2:Y:S02]  /*33d0*/  SYNCS.PHASECHK.TRANS64.TRYWAIT P0, [UR19+0xa0], R0 ;  /* 0x0000a000ff0075a7 */ /* 0x000ea40008001113 */
[----:B-123--:R-:W-:Y:S10]  /*33e0*/  @!P0 BRA `(.L_x_61) ;  /* 0x0000003400c48947 */ /* 0x00eff40003800000 */
.L_x_119:
[----:B------:R-:W-:Y:S01]  /*33f0*/  IADD3 R10, PT, PT, R10, 0x1, RZ ;  /* 0x000000010a0a7810 */ /* 0x000fe20007ffe0ff */
[----:B------:R-:W-:Y:S06]  /*3400*/  BRA.U !UP4, `(.L_x_62) ;  /* 0x000000010ca07547 */ /* 0x000fec000b800000 */
[----:B------:R-:W-:Y:S02]  /*3410*/  ULEA.HI UR4, UR18, UR18, URZ, 0x1 ;  /* 0x0000001212047291 */ /* 0x000fe4000f8f08ff */
[----:B------:R-:W-:Y:S02]  /*3420*/  UPLOP3.LUT UP2, UPT, UPT, UPT, UPT, 0x40, 0x4 ;  /* 0x000000000004789c */ /* 0x000fe40003f4e870 */
[----:B------:R-:W-:Y:S02]  /*3430*/  USHF.L.U32 UR5, UR4, 0x5, URZ ;  /* 0x0000000504057899 */ /* 0x000fe400080006ff */
[----:B------:R-:W-:Y:S02]  /*3440*/  ULOP3.LUT UR14, UR4, 0xffe, URZ, 0xc0, !UPT ;  /* 0x00000ffe040e7892 */ /* 0x000fe4000f8ec0ff */
[----:B------:R-:W-:Y:S02]  /*3450*/  ULOP3.LUT UR4, UR5, 0xffffffc0, URZ, 0xc0, !UPT ;  /* 0xffffffc005047892 */ /* 0x000fe4000f8ec0ff */
[----:B------:R-:W-:-:S02]  /*3460*/  UIADD3 UR14, UPT, UPT, -UR14, UR18, URZ ;  /* 0x000000120e0e7290 */ /* 0x000fc4000fffe1ff */
[----:B------:R-:W-:Y:S01]  /*3470*/  UIADD3 UR4, UPT, UPT, UR24, UR4, URZ ;  /* 0x0000000418047290 */ /* 0x000fe2000fffe0ff */
[----:B------:R-:W-:Y:S01]  /*3480*/  UMOV UR12, UR23 ;  /* 0x00000017000c7c82 */ /* 0x000fe20008000000 */
[----:B------:R-:W-:Y:S02]  /*3490*/  UMOV UR11, UR22 ;  /* 0x00000016000b7c82 */ /* 0x000fe40008000000 */
[----:B------:R-:W-:Y:S01]  /*34a0*/  ULEA UR14, UR14, UR4, 0x14 ;  /* 0x000000040e0e7291 */ /* 0x000fe2000f8ea0ff */
[----:B------:R-:W-:-:S11]  /*34b0*/  UMOV UR5, UR10 ;  /* 0x0000000a00057c82 */ /* 0x000fd60008000000 */
.L_x_65:
[----:B------:R-:W-:Y:S02]  /*34c0*/  UIADD3 UR12, UPT, UPT, UR12, 0x1, URZ ;  /* 0x000000010c0c7890 */ /* 0x000fe4000fffe0ff */
[----:B--2---:R-:W-:Y:S02]  /*34d0*/  ULEA UR6, UR5, UR13, 0x3 ;  /* 0x0000000d05067291 */ /* 0x004fe4000f8e18ff */
[----:B------:R-:W-:Y:S01]  /*34e0*/  UISETP.NE.AND UP3, UPT, UR12, URZ, UPT ;  /* 0x000000ff0c00728c */ /* 0x000fe2000bf65270 */
[----:B---3--:R-:W-:Y:S10]  /*34f0*/  @P2 BRA `(.L_x_63) ;  /* 0x00000000000c2947 */ /* 0x008ff40003800000 */
[----:B-1----:R-:W-:Y:S04]  /*3500*/  SHF.L.U32 R2, R8, 0x1f, RZ ;  /* 0x0000001f08027819 */ /* 0x002fe800000006ff */
[----:B------:R-:W1:Y:S02]  /*3510*/  SYNCS.PHASECHK.TRANS64.TRYWAIT P0, [UR6], R2 ;  /* 0x00000002ff0075a7 */ /* 0x000e640008001106 */
[----:B-1----:R-:W-:Y:S05]  /*3520*/  @!P0 BRA `(.L_x_64) ;  /* 0x00000034008c8947 */ /* 0x002fea0003800000 */
.L_x_63:
[----:B------:R-:W-:Y:S01]  /*3530*/  UISETP.NE.AND UP0, UPT, UR11, 0x1, UPT ;  /* 0x000000010b00788c */ /* 0x000fe2000bf05270 */
[----:B------:R-:W-:Y:S01]  /*3540*/  PLOP3.LUT P2, PT, PT, PT, PT, 0x80, 0x8 ;  /* 0x000000000008781c */ /* 0x000fe20003f4f070 */
[----:B------:R-:W-:Y:S02]  /*3550*/  UIADD3 UR4, UPT, UPT, UR5, 0x1, URZ ;  /* 0x0000000105047890 */ /* 0x000fe4000fffe0ff */
[----:B------:R-:W-:Y:S02]  /*3560*/  ULEA UR8, UR5, UR17, 0x7 ;  /* 0x0000001105087291 */ /* 0x000fe4000f8e38ff */
[----:B------:R-:W-:Y:S01]  /*3570*/  UISETP.NE.AND UP1, UPT, UR4, 0x4, UPT ;  /* 0x000000040400788c */ /* 0x000fe2000bf25270 */
[----:B------:R-:W-:Y:S01]  /*3580*/  PLOP3.LUT P0, PT, PT, PT, UP0, 0x80, 0x8 ;  /* 0x000000000008781c */ /* 0x000fe20003f0f008 */
[----:B------:R-:W-:Y:S02]  /*3590*/  UIADD3 UR11, UPT, UPT, UR11, -0x1, URZ ;  /* 0xffffffff0b0b7890 */ /* 0x000fe4000fffe0ff */
[----:B------:R-:W-:Y:S02]  /*35a0*/  USEL UR7, URZ, 0x1, UP1 ;  /* 0x00000001ff077887 */ /* 0x000fe40008800000 */
[----:B------:R-:W-:Y:S01]  /*35b0*/  USEL UR10, UR4, URZ, UP1 ;  /* 0x000000ff040a7287 */ /* 0x000fe20008800000 */
[----:B------:R-:W-:Y:S03]  /*35c0*/  UMOV UR9, 0xc0004010 ;  /* 0xc000401000097882 */ /* 0x000fe60000000000 */
[----:B------:R-:W-:Y:S01]  /*35d0*/  @UP0 ULEA UR4, UR10, UR13, 0x3 ;  /* 0x0000000d0a040291 */ /* 0x000fe2000f8e18ff */
[----:B------:R-:W-:Y:S01]  /*35e0*/  LOP3.LUT R8, R8, UR7, RZ, 0x3c, !PT ;  /* 0x0000000708087c12 */ /* 0x000fe2000f8e3cff */
[----:B------:R-:W-:Y:S03]  /*35f0*/  UMOV UR7, 0xc0004010 ;  /* 0xc000401000077882 */ /* 0x000fe60000000000 */
[----:B-1----:R-:W-:Y:S04]  /*3600*/  @P0 SHF.L.U32 R0, R8, 0x1f, RZ ;  /* 0x0000001f08000819 */ /* 0x002fe800000006ff */
[----:B------:R2:W3:Y:S01]  /*3610*/  @P0 SYNCS.PHASECHK.TRANS64.TRYWAIT P2, [UR4], R0 ;  /* 0x00000000ff0005a7 */ /* 0x0004e20008041104 */
[----:B------:R-:W-:Y:S02]  /*3620*/  UIADD3 UR4, UPT, UPT, UR6, 0x20, URZ ;  /* 0x0000002006047890 */ /* 0x000fe4000fffe0ff */
[----:B------:R-:W-:Y:S03]  /*3630*/  ULEA UR6, UR5, UR16, 0x7 ;  /* 0x0000001005067291 */ /* 0x000fe6000f8e38ff */
[----:B------:R-:W-:Y:S06]  /*3640*/  UMOV UR5, UR10 ;  /* 0x0000000a00057c82 */ /* 0x000fec0008000000 */
[----:B------:R2:W-:Y:S01]  /*3650*/  UTCIMMA gdesc[UR6], gdesc[UR8], tmem[UR14], tmem[UR20], idesc[UR21], UP2 ;  /* 0x00ff1408060075ea */ /* 0x0005e2000900010e */
[----:B------:R-:W-:Y:S01]  /*3660*/  UPLOP3.LUT UP2, UPT, UPT, UPT, UPT, 0x80, 0x8 ;  /* 0x000000000008789c */ /* 0x000fe20003f4f070 */
[----:B------:R2:W-:Y:S01]  /*3670*/  UTCBAR.MULTICAST [UR4], URZ, UR15 ;  /* 0x000000ff040073e9 */ /* 0x0005e2000800080f */
[----:B------:R-:W-:Y:S09]  /*3680*/  BRA.U UP3, `(.L_x_65) ;  /* 0xfffffffd038c7547 */ /* 0x000ff2000b83ffff */
.L_x_62:
[----:B--2---:R-:W-:Y:S01]  /*3690*/  UIADD3 UR4, UPT, UPT, UR18, 0x1, URZ ;  /* 0x0000000112047890 */ /* 0x004fe2000fffe0ff */
[C---:B------:R-:W-:Y:S01]  /*36a0*/  ISETP.NE.AND P0, PT, R10.reuse, 0x2, PT ;  /* 0x000000020a00780c */ /* 0x040fe20003f05270 */
[----:B------:R-:W-:Y:S02]  /*36b0*/  UIADD3 UR5, UPT, UPT, UR19, 0x80, URZ ;  /* 0x0000008013057890 */ /* 0x000fe4000fffe0ff */
[----:B------:R-:W-:Y:S01]  /*36c0*/  UISETP.NE.AND UP0, UPT, UR4, 0x4, UPT ;  /* 0x000000040400788c */ /* 0x000fe2000bf05270 */
[----:B-1----:R-:W-:Y:S02]  /*36d0*/  SEL R0, RZ, 0x1, P0 ;  /* 0x00000001ff007807 */ /* 0x002fe40000000000 */
[----:B------:R-:W-:Y:S01]  /*36e0*/  SEL R10, R10, RZ, P0 ;  /* 0x000000ff0a0a7207 */ /* 0x000fe20000000000 */
[----:B------:R-:W-:Y:S01]  /*36f0*/  USEL UR6, URZ, 0x1, UP0 ;  /* 0x00000001ff067887 */ /* 0x000fe20008000000 */
[----:B------:R-:W-:Y:S01]  /*3700*/  LOP3.LUT R9, R9, R0, RZ, 0x3c, !PT ;  /* 0x0000000009097212 */ /* 0x000fe200078e3cff */
[----:B------:R-:W-:Y:S01]  /*3710*/  USEL UR18, UR4, URZ, UP0 ;  /* 0x000000ff04127287 */ /* 0x000fe20008000000 */
[----:B------:R1:W-:Y:S03]  /*3720*/  UTCBAR [UR5], URZ ;  /* 0x000000ff050073e9 */ /* 0x0003e600080000ff */
[----:B------:R-:W-:Y:S01]  /*3730*/  LOP3.LUT R11, R11, UR6, RZ, 0x3c, !PT ;  /* 0x000000060b0b7c12 */ /* 0x000fe2000f8e3cff */
[----:B------:R-:W-:Y:S07]  /*3740*/  @P1 BRA `(.L_x_66) ;  /* 0xfffffff800c41947 */ /* 0x000fee000383ffff */
[----:B------:R-:W2:Y:S01]  /*3750*/  S2UR UR8, SR_CgaCtaId ;  /* 0x00000000000879c3 */ /* 0x000ea20000008800 */
[----:B------:R-:W-:Y:S01]  /*3760*/  ELECT P0, URZ, PT ;  /* 0x0000000000ff782f */ /* 0x000fe20003800000 */
[----:B------:R-:W-:Y:S01]  /*3770*/  IMAD.MOV.U32 R0, RZ, RZ, 0x1 ;  /* 0x00000001ff007424 */ /* 0x000fe200078e00ff */
[----:B------:R-:W-:Y:S01]  /*3780*/  UIADD3 UR13, UPT, UPT, UR13, 0xa0, URZ ;  /* 0x000000a00d0d7890 */ /* 0x000fe2000fffe0ff */
[----:B------:R-:W-:Y:S01]  /*3790*/  SHF.L.U32 R2, R11, 0x1f, RZ ;  /* 0x0000001f0b027819 */ /* 0x000fe200000006ff */
[----:B------:R-:W-:-:S03]  /*37a0*/  UMOV UR4, 0x40 ;  /* 0x0000004000047882 */ /* 0x000fc60000000000 */
[----:B------:R-:W-:Y:S01]  /*37b0*/  UVIRTCOUNT.DEALLOC.SMPOOL 0x80 ;  /* 0x000000800000784c */ /* 0x000fe20000000000 */
[----:B--2---:R-:W-:Y:S02]  /*37c0*/  ULEA UR8, UR8, UR4, 0x18 ;  /* 0x0000000408087291 */ /* 0x004fe4000f8ec0ff */
[----:B------:R-:W-:-:S07]  /*37d0*/  ULEA UR4, UR18, UR13, 0x3 ;  /* 0x0000000d12047291 */ /* 0x000fce000f8e18ff */
[----:B------:R2:W-:Y:S02]  /*37e0*/  @P0 STS.U8 [UR8+0x1c], R0 ;  /* 0x00001c00ff000988 */ /* 0x0005e40008000008 */
[----:B------:R-:W4:Y:S02]  /*37f0*/  SYNCS.PHASECHK.TRANS64.TRYWAIT P0, [UR4], R2 ;  /* 0x00000002ff0075a7 */ /* 0x000f240008001104 */
[----:B--2-4-:R-:W-:Y:S05]  /*3800*/  @!P0 BRA `(.L_x_67) ;  /* 0x0000003000ec8947 */ /* 0x014fea0003800000 */
.L_x_122:
[----:B------:R-:W-:-:S04]  /*3810*/  UIADD3 UR4, UPT, UPT, UR18, 0x1, URZ ;  /* 0x0000000112047890 */ /* 0x000fc8000fffe0ff */
[----:B------:R-:W-:-:S04]  /*3820*/  UISETP.NE.AND UP0, UPT, UR4, 0x4, UPT ;  /* 0x000000040400788c */ /* 0x000fc8000bf05270 */
[----:B------:R-:W-:Y:S02]  /*3830*/  USEL UR6, URZ, 0x1, UP0 ;  /* 0x00000001ff067887 */ /* 0x000fe40008000000 */
[----:B------:R-:W-:-:S04]  /*3840*/  USEL UR4, UR4, URZ, UP0 ;  /* 0x000000ff04047287 */ /* 0x000fc80008000000 */
[----:B-1----:R-:W-:Y:S01]  /*3850*/  ULEA UR5, UR4, UR13, 0x3 ;  /* 0x0000000d04057291 */ /* 0x002fe2000f8e18ff */
[----:B--2---:R-:W-:-:S04]  /*3860*/  LOP3.LUT R2, R11, UR6, RZ, 0x3c, !PT ;  /* 0x000000060b027c12 */ /* 0x004fc8000f8e3cff */
[----:B------:R-:W-:-:S04]  /*3870*/  SHF.L.U32 R3, R2, 0x1f, RZ ;  /* 0x0000001f02037819 */ /* 0x000fc800000006ff */
[----:B------:R-:W1:Y:S02]  /*3880*/  SYNCS.PHASECHK.TRANS64.TRYWAIT P0, [UR5], R3 ;  /* 0x00000003ff0075a7 */ /* 0x000e640008001105 */
[----:B-1----:R-:W-:Y:S05]  /*3890*/  @!P0 BRA `(.L_x_68) ;  /* 0x0000003000e08947 */ /* 0x002fea0003800000 */
.L_x_124:
        /* <DEDUP_REMOVED lines=9> */
.L_x_126:
[----:B------:R-:W-:-:S04]  /*3930*/  UIADD3 UR4, UPT, UPT, UR4, 0x1, URZ ;  /* 0x0000000104047890 */ /* 0x000fc8000fffe0ff */
[----:B------:R-:W-:-:S04]  /*3940*/  UISETP.NE.AND UP0, UPT, UR4, 0x4, UPT ;  /* 0x000000040400788c */ /* 0x000fc8000bf05270 */
[----:B------:R-:W-:Y:S02]  /*3950*/  USEL UR5, URZ, 0x1, UP0 ;  /* 0x00000001ff057887 */ /* 0x000fe40008000000 */
[----:B------:R-:W-:-:S04]  /*3960*/  USEL UR4, UR4, URZ, UP0 ;  /* 0x000000ff04047287 */ /* 0x000fc80008000000 */
[----:B------:R-:W-:Y:S01]  /*3970*/  ULEA UR4, UR4, UR13, 0x3 ;  /* 0x0000000d04047291 */ /* 0x000fe2000f8e18ff */
[----:B------:R-:W-:-:S04]  /*3980*/  LOP3.LUT R2, R2, UR5, RZ, 0x3c, !PT ;  /* 0x0000000502027c12 */ /* 0x000fc8000f8e3cff */
[----:B------:R-:W-:-:S04]  /*3990*/  SHF.L.U32 R2, R2, 0x1f, RZ ;  /* 0x0000001f02027819 */ /* 0x000fc800000006ff */
[----:B------:R-:W2:Y:S02]  /*39a0*/  SYNCS.PHASECHK.TRANS64.TRYWAIT P0, [UR4], R2 ;  /* 0x00000002ff0075a7 */ /* 0x000ea40008001104 */
[----:B--2---:R-:W-:Y:S05]  /*39b0*/  @!P0 BRA `(.L_x_70) ;  /* 0x0000003000c88947 */ /* 0x004fea0003800000 */
.L_x_128:
[----:B------:R-:W-:Y:S01]  /*39c0*/  NOP ;  /* 0x0000000000007918 */ /* 0x000fe20000000000 */
[----:B-1----:R-:W1:Y:S01]  /*39d0*/  LDS R0, [UR8+0x14] ;  /* 0x00001408ff007984 */ /* 0x002e620008000800 */
[----:B------:R-:W-:Y:S01]  /*39e0*/  ULOP3.LUT UR4, UR24, 0xffff, URZ, 0xc0, !UPT ;  /* 0x0000ffff18047892 */ /* 0x000fe2000f8ec0ff */
[----:B------:R-:W-:Y:S01]  /*39f0*/  UMOV UR5, 0xffff ;  /* 0x0000ffff00057882 */ /* 0x000fe20000000000 */
[----:B------:R-:W-:Y:S02]  /*3a00*/  UMOV UR6, 0x1 ;  /* 0x0000000100067882 */ /* 0x000fe40000000000 */
[----:B------:R-:W-:-:S04]  /*3a10*/  USHF.R.U32.HI UR4, URZ, 0x5, UR4 ;  /* 0x00000005ff047899 */ /* 0x000fc80008011604 */
[----:B------:R-:W-:Y:S02]  /*3a20*/  USHF.L.U32 UR5, UR5, UR4, URZ ;  /* 0x0000000405057299 */ /* 0x000fe400080006ff */
[----:B------:R-:W-:-:S04]  /*3a30*/  USHF.L.U32 UR4, UR6, UR4, URZ ;  /* 0x0000000406047299 */ /* 0x000fc800080006ff */
[----:B-1----:R-:W-:-:S04]  /*3a40*/  LOP3.LUT R0, R0, UR5, RZ, 0xc0, !PT ;  /* 0x0000000500007c12 */ /* 0x002fc8000f8ec0ff */
[----:B------:R-:W-:-:S13]  /*3a50*/  ISETP.NE.AND P0, PT, R0, UR5, PT ;  /* 0x0000000500007c0c */ /* 0x000fda000bf05270 */
[----:B------:R-:W-:Y:S05]  /*3a60*/  @P0 BRA `(.L_x_71) ;  /* 0x0000000000580947 */ /* 0x000fea0003800000 */
[----:B------:R-:W1:Y:S02]  /*3a70*/  LDS R0, [UR8+0x18] ;  /* 0x00001808ff007984 */ /* 0x000e640008000800 */
[----:B-1----:R-:W-:-:S04]  /*3a80*/  LOP3.LUT R0, R0, UR4, RZ, 0xc0, !PT ;  /* 0x0000000400007c12 */ /* 0x002fc8000f8ec0ff */
[----:B------:R-:W-:-:S13]  /*3a90*/  ISETP.NE.AND P0, PT, R0, UR4, PT ;  /* 0x0000000400007c0c */ /* 0x000fda000bf05270 */
[----:B------:R-:W-:Y:S05]  /*3aa0*/  @P0 BRA `(.L_x_72) ;  /* 0x00000000003c0947 */ /* 0x000fea0003800000 */
[----:B------:R-:W1:Y:S01]  /*3ab0*/  S2R R2, SR_LANEID ;  /* 0x0000000000027919 */ /* 0x000e620000000000 */
[----:B------:R-:W-:-:S06]  /*3ac0*/  ULOP3.LUT UR5, URZ, UR5, URZ, 0x33, !UPT ;  /* 0x00000005ff057292 */ /* 0x000fcc000f8e33ff */
[----:B------:R-:W-:-:S04]  /*3ad0*/  IMAD.U32 R0, RZ, RZ, UR5 ;  /* 0x00000005ff007e24 */ /* 0x000fc8000f8e00ff */
[----:B------:R2:W4:Y:S02]  /*3ae0*/  REDUX UR7, R0 ;  /* 0x00000000000773c4 */ /* 0x0005240000000000 */
[----:B------:R1:W-:Y:S01]  /*3af0*/  UTCATOMSWS.AND URZ, UR5 ;  /* 0x0000000500ff79e3 */ /* 0x0003e20008000000 */
[----:B--2---:R-:W-:Y:S01]  /*3b00*/  LOP3.LUT R0, RZ, UR4, RZ, 0x33, !PT ;  /* 0x00000004ff007c12 */ /* 0x004fe2000f8e33ff */
[----:B------:R-:W-:Y:S02]  /*3b10*/  VOTEU.ANY UR4, UPT, PT ;  /* 0x0000000000047886 */ /* 0x000fe400038e0100 */
[----:B------:R-:W-:Y:S02]  /*3b20*/  UFLO.U32 UR4, UR4 ;  /* 0x00000004000472bd */ /* 0x000fe400080e0000 */
[----:B------:R-:W2:Y:S04]  /*3b30*/  REDUX UR6, R0 ;  /* 0x00000000000673c4 */ /* 0x000ea80000000000 */
[----:B-1----:R-:W-:-:S02]  /*3b40*/  ISETP.EQ.U32.AND P0, PT, R2, UR4, PT ;  /* 0x0000000402007c0c */ /* 0x002fc4000bf02070 */
[----:B----4-:R-:W-:-:S11]  /*3b50*/  MOV R2, UR7 ;  /* 0x0000000700027c02 */ /* 0x010fd60008000f00 */
[----:B------:R1:W-:Y:S01]  /*3b60*/  @P0 ATOMS.AND RZ, [UR8+0x14], R2 ;  /* 0x00001402ffff098c */ /* 0x0003e2000a800008 */
[----:B--2---:R-:W-:-:S05]  /*3b70*/  IMAD.U32 R0, RZ, RZ, UR6 ;  /* 0x00000006ff007e24 */ /* 0x004fca000f8e00ff */
[----:B------:R1:W-:Y:S01]  /*3b80*/  @P0 ATOMS.AND RZ, [UR8+0x18], R0 ;  /* 0x00001800ffff098c */ /* 0x0003e2000a800008 */
[----:B------:R-:W-:Y:S05]  /*3b90*/  BRA `(.L_x_73) ;  /* 0x0000000000147947 */ /* 0x000fea0003800000 */
.L_x_72:
[----:B------:R-:W-:Y:S02]  /*3ba0*/  MOV R2, 0x3bc0 ;  /* 0x00003bc000027802 */ /* 0x000fe40000000f00 */
[----:B---3-5:R-:W-:Y:S05]  /*3bb0*/  CALL.REL.NOINC `($__internal_0_$__cuda_sm10x_tcgen05_guardrail_trap_col_being_dealloced_not_returned_by_alloc) ;  /* 0x0000003000e47944 */ /* 0x028fea0003c00000 */
[----:B------:R-:W-:Y:S05]  /*3bc0*/  BRA `(.L_x_73) ;  /* 0x0000000000087947 */ /* 0x000fea0003800000 */
.L_x_71:
[----:B------:R-:W-:Y:S02]  /*3bd0*/  MOV R2, 0x3bf0 ;  /* 0x00003bf000027802 */ /* 0x000fe40000000f00 */
[----:B---3-5:R-:W-:Y:S05]  /*3be0*/  CALL.REL.NOINC `($__internal_2_$__cuda_sm10x_tcgen05_guardrail_trap_unallocated_columns_being_dealloced) ;  /* 0x0000003000f07944 */ /* 0x028fea0003c00000 */
.L_x_73:
[----:B------:R-:W-:Y:S01]  /*3bf0*/  NOP ;  /* 0x0000000000007918 */ /* 0x000fe20000000000 */
[----:B------:R-:W-:Y:S05]  /*3c00*/  EXIT ;  /* 0x000000000000794d */ /* 0x000fea0003800000 */
.L_x_55:
[----:B------:R-:W-:-:S09]  /*3c10*/  UISETP.NE.OR UP0, UPT, UR22, 0x3, !UP3 ;  /* 0x000000031600788c */ /* 0x000fd2000df05670 */
[----:B------:R-:W-:Y:S05]  /*3c20*/  BRA.U UP0, `(.L_x_74) ;  /* 0x0000000d00087547 */ /* 0x000fea000b800000 */
[----:B------:R-:W1:Y:S01]  /*3c30*/  LDCU UR26, c[0x0][0x370] ;  /* 0x00006e00ff1a77ac */ /* 0x000e620008000800 */
[----:B------:R-:W2:Y:S01]  /*3c40*/  LDC.64 R16, c[0x0][0x348] ;  /* 0x0000d200ff107b82 */ /* 0x000ea20000000a00 */
[----:B------:R-:W-:Y:S02]  /*3c50*/  HFMA2 R13, -RZ, RZ, 0, 0 ;  /* 0x00000000ff0d7431 */ /* 0x000fe400000001ff */
[----:B------:R-:W-:Y:S01]  /*3c60*/  IMAD.MOV.U32 R15, RZ, RZ, 0x1 ;  /* 0x00000001ff0f7424 */ /* 0x000fe200078e00ff */
[----:B------:R-:W1:Y:S01]  /*3c70*/  LDCU.128 UR28, c[0x0][0xb10] ;  /* 0x00016200ff1c77ac */ /* 0x000e620008000c00 */
[----:B------:R-:W-:Y:S01]  /*3c80*/  IMAD.MOV.U32 R14, RZ, RZ, RZ ;  /* 0x000000ffff0e7224 */ /* 0x000fe200078e00ff */
[----:B------:R-:W-:Y:S01]  /*3c90*/  MOV R7, 0x1000 ;  /* 0x0000100000077802 */ /* 0x000fe20000000f00 */
[----:B------:R-:W3:Y:S01]  /*3ca0*/  LDCU UR25, c[0x0][0x374] ;  /* 0x00006e80ff1977ac */ /* 0x000ee20008000800 */
[----:B------:R-:W4:Y:S01]  /*3cb0*/  LDC.64 R2, c[0x0][0x888] ;  /* 0x00022200ff027b82 */ /* 0x000f220000000a00 */
[----:B------:R-:W3:Y:S01]  /*3cc0*/  LDCU UR16, c[0x0][0xb0c] ;  /* 0x00016180ff1077ac */ /* 0x000ee20008000800 */
[----:B------:R-:W2:Y:S06]  /*3cd0*/  LDCU UR35, c[0x0][0xb20] ;  /* 0x00016400ff2377ac */ /* 0x000eac0008000800 */
[----:B------:R-:W4:Y:S01]  /*3ce0*/  LDC.64 R4, c[0x0][0x890] ;  /* 0x00022400ff047b82 */ /* 0x000f220000000a00 */
[----:B------:R-:W2:Y:S01]  /*3cf0*/  LDCU UR4, c[0x0][0xb30] ;  /* 0x00016600ff0477ac */ /* 0x000ea20008000800 */
[----:B------:R-:W-:Y:S01]  /*3d00*/  UMOV UR17, 0x400 ;  /* 0x0000040000117882 */ /* 0x000fe20000000000 */
[----:B-1----:R-:W-:-:S02]  /*3d10*/  UIMAD.WIDE.U32 UR32, UR26, UR28, URZ ;  /* 0x0000001c1a2072a5 */ /* 0x002fc4000f8e00ff */
[----:B---3--:R-:W-:Y:S02]  /*3d20*/  UIMAD.WIDE.U32 UR6, UR25, UR31, URZ ;  /* 0x0000001f190672a5 */ /* 0x008fe4000f8e00ff */
[----:B------:R-:W-:Y:S02]  /*3d30*/  ULEA UR17, UR48, UR17, 0x18 ;  /* 0x0000001130117291 */ /* 0x000fe4000f8ec0ff */
[----:B------:R-:W-:Y:S02]  /*3d40*/  UPLOP3.LUT UP3, UPT, UPT, UPT, UPT, 0x40, 0x4 ;  /* 0x000000000004789c */ /* 0x000fe40003f6e870 */
[----:B------:R-:W-:Y:S01]  /*3d50*/  UIADD3 UR5, UPT, UPT, UR17, 0x40, URZ ;  /* 0x0000004011057890 */ /* 0x000fe2000fffe0ff */
[----:B------:R-:W-:Y:S01]  /*3d60*/  UMOV UR32, UR33 ;  /* 0x0000002100207c82 */ /* 0x000fe20008000000 */
[----:B------:R-:W-:Y:S01]  /*3d70*/  UMOV UR27, UR7 ;  /* 0x00000007001b7c82 */ /* 0x000fe20008000000 */
[----:B------:R-:W-:Y:S02]  /*3d80*/  UISETP.GE.AND UP0, UPT, UR40, 0x1, UPT ;  /* 0x000000012800788c */ /* 0x000fe4000bf06270 */
[----:B------:R-:W-:Y:S01]  /*3d90*/  UISETP.NE.AND UP4, UPT, UR40, 0x1, UPT ;  /* 0x000000012800788c */ /* 0x000fe2000bf85270 */
[----:B------:R-:W1:Y:S01]  /*3da0*/  LDCU.64 UR14, c[0x0][0xb28] ;  /* 0x00016500ff0e77ac */ /* 0x000e620008000a00 */
[----:B------:R-:W-:-:S02]  /*3db0*/  UISETP.NE.AND UP6, UPT, UR16, 0x1, UPT ;  /* 0x000000011000788c */ /* 0x000fc4000bfc5270 */
[----:B------:R-:W-:Y:S02]  /*3dc0*/  UISETP.NE.AND UP5, UPT, UR30, 0x1, UPT ;  /* 0x000000011e00788c */ /* 0x000fe4000bfa5270 */
[----:B------:R-:W-:Y:S02]  /*3dd0*/  UPRMT UR48, UR48, 0x654, UR5 ;  /* 0x0000065430307896 */ /* 0x000fe40008000005 */
[----:B------:R-:W-:Y:S02]  /*3de0*/  USHF.R.U32.HI UR32, URZ, UR29, UR32 ;  /* 0x0000001dff207299 */ /* 0x000fe40008011620 */
[----:B--2---:R-:W-:Y:S02]  /*3df0*/  USHF.R.U32.HI UR27, URZ, UR35, UR27 ;  /* 0x00000023ff1b7299 */ /* 0x004fe4000801161b */
[----:B------:R-:W-:-:S11]  /*3e00*/  UISETP.NE.AND UP2, UPT, UR4, 0x1, UPT ;  /* 0x000000010400788c */ /* 0x000fd6000bf45270 */
.L_x_82:
[C---:B------:R-:W-:Y:S02]  /*3e10*/  LEA R12, R14.reuse, UR17, 0x3 ;  /* 0x000000110e0c7c11 */ /* 0x040fe4000f8e18ff */
[----:B------:R-:W-:Y:S02]  /*3e20*/  SHF.L.U32 R0, R13, 0x1f, RZ ;  /* 0x0000001f0d007819 */ /* 0x000fe400000006ff */
[----:B------:R-:W-:Y:S02]  /*3e30*/  LEA R8, R14, UR17, 0x4 ;  /* 0x000000110e087c11 */ /* 0x000fe4000f8e20ff */
[----:B--2---:R-:W2:Y:S02]  /*3e40*/  SYNCS.PHASECHK.TRANS64.TRYWAIT P0, [R12+URZ+0x60], R0 ;  /* 0x000060000c0075a7 */ /* 0x004ea400080011ff */
[----:B--2---:R-:W-:Y:S05]  /*3e50*/  @!P0 BRA `(.L_x_75) ;  /* 0x0000002c00b88947 */ /* 0x004fea0003800000 */
.L_x_129:
[----:B------:R-:W3:Y:S01]  /*3e60*/  LDS.128 R8, [R8+0xf0] ;  /* 0x0000f00008087984 */ /* 0x000ee20000000c00 */
[----:B------:R-:W-:Y:S01]  /*3e70*/  UISETP.GE.AND UP0, UPT, UR40, 0x1, UPT ;  /* 0x000000012800788c */ /* 0x000fe2000bf06270 */
[----:B------:R-:W-:Y:S01]  /*3e80*/  @!PT LDS RZ, [RZ] ;  /* 0x00000000fffff984 */ /* 0x000fe20000000800 */
[----:B------:R-:W-:Y:S01]  /*3e90*/  @!PT LDS RZ, [RZ] ;  /* 0x00000000fffff984 */ /* 0x000fe20000000800 */
[----:B------:R-:W-:Y:S01]  /*3ea0*/  @!PT LDS RZ, [RZ] ;  /* 0x00000000fffff984 */ /* 0x000fe20000000800 */
[----:B------:R-:W-:Y:S01]  /*3eb0*/  @!PT LDS RZ, [RZ] ;  /* 0x00000000fffff984 */ /* 0x000fe20000000800 */
[----:B------:R1:W-:Y:S06]  /*3ec0*/  MEMBAR.ALL.CTA ;  /* 0x0000000000007992 */ /* 0x0003ec0000008000 */
[----:B-1----:R-:W1:Y:S01]  /*3ed0*/  FENCE.VIEW.ASYNC.S ;  /* 0x00000000000073c6 */ /* 0x002e620000000000 */
[----:B---3--:R-:W-:Y:S11]  /*3ee0*/  LOP3.LUT P0, RZ, R10, 0x1, RZ, 0xc0, !PT ;  /* 0x000000010aff7812 */ /* 0x008ff6000780c0ff */
[----:B------:R-:W-:Y:S02]  /*3ef0*/  @!UPT UIADD3 URZ, UPT, UPT, URZ, URZ, URZ ;  /* 0x000000fffffff290 */ /* 0x000fe4000fffe0ff */
[----:B-1----:R-:W-:Y:S01]  /*3f00*/  VOTEU.ANY UP1, P0 ;  /* 0x0000000000ff7886 */ /* 0x002fe20000020100 */
[----:B------:R-:W-:Y:S11]  /*3f10*/  PLOP3.LUT P0, PT, PT, PT, UP1, 0x80, 0x8 ;  /* 0x000000000008781c */ /* 0x000ff60003f0f018 */
[----:B------:R-:W-:Y:S02]  /*3f20*/  @!UPT UIADD3 URZ, UPT, UPT, URZ, URZ, URZ ;  /* 0x000000fffffff290 */ /* 0x000fe4000fffe0ff */
[----:B--2---:R-:W-:Y:S02]  /*3f30*/  @P0 SHF.R.U32.HI R0, RZ, 0x10, R9 ;  /* 0x00000010ff000819 */ /* 0x004fe40000011609 */
[----:B------:R-:W-:Y:S02]  /*3f40*/  @P0 MOV R6, R8 ;  /* 0x0000000800060202 */ /* 0x000fe40000000f00 */
[----:B------:R-:W-:Y:S01]  /*3f50*/  @P0 R2UR UR4, R0 ;  /* 0x00000000000402ca */ /* 0x000fe200000e0000 */
[----:B------:R-:W-:Y:S01]  /*3f60*/  VIADD R0, R12, 0x70 ;  /* 0x000000700c007836 */ /* 0x000fe20000000000 */
[----:B------:R-:W-:Y:S02]  /*3f70*/  @P0 LOP3.LUT R8, R9, 0xffff, RZ, 0xc0, !PT ;  /* 0x0000ffff09080812 */ /* 0x000fe400078ec0ff */
[----:B------:R-:W-:Y:S02]  /*3f80*/  @P0 R2UR UR6, R6 ;  /* 0x00000000060602ca */ /* 0x000fe400000e0000 */
[----:B------:R-:W-:Y:S02]  /*3f90*/  PRMT R0, RZ, 0x654, R0 ;  /* 0x00000654ff007816 */ /* 0x000fe40000000000 */
[----:B------:R-:W-:Y:S02]  /*3fa0*/  @P0 R2UR UR5, R8 ;  /* 0x00000000080502ca */ /* 0x000fe400000e0000 */
[----:B------:R1:W-:Y:S03]  /*3fb0*/  SYNCS.ARRIVE.TRANS64.RED.A1T0 RZ, [R0+URZ], RZ ;  /* 0x000000ff00ff79a7 */ /* 0x0003e600081004ff */
[----:B------:R-:W-:Y:S04]  /*3fc0*/  @UP1 UMOV UR24, UR4 ;  /* 0x0000000400181c82 */ /* 0x000fe80008000000 */
[----:B------:R-:W-:Y:S04]  /*3fd0*/  @UP1 UMOV UR13, UR6 ;  /* 0x00000006000d1c82 */ /* 0x000fe80008000000 */
[----:B------:R-:W-:Y:S01]  /*3fe0*/  @UP1 UMOV UR7, UR5 ;  /* 0x0000000500071c82 */ /* 0x000fe20008000000 */
[----:B------:R-:W-:Y:S05]  /*3ff0*/  BRA.U !UP0, `(.L_x_76) ;  /* 0x0000000108a47547 */ /* 0x000fea000b800000 */
[----:B------:R-:W-:Y:S02]  /*4000*/  UIMAD.WIDE.U32 UR10, UR7, UR31, URZ ;  /* 0x0000001f070a72a5 */ /* 0x000fe4000f8e00ff */
[----:B------:R-:W-:Y:S02]  /*4010*/  UIMAD.WIDE.U32 UR18, UR13, UR28, URZ ;  /* 0x0000001c0d1272a5 */ /* 0x000fe4000f8e00ff */
[----:B------:R-:W-:Y:S02]  /*4020*/  USEL UR4, UR25, UR27, !UP5 ;  /* 0x0000001b19047287 */ /* 0x000fe4000e800000 */
[----:B------:R-:W-:Y:S02]  /*4030*/  USEL UR8, UR26, UR32, !UP6 ;  /* 0x000000201a087287 */ /* 0x000fe4000f000000 */
[----:B------:R-:W-:Y:S02]  /*4040*/  UIMAD.WIDE.U32 UR20, UR4, UR14, URZ ;  /* 0x0000000e041472a5 */ /* 0x000fe4000f8e00ff */
[----:B------:R-:W-:Y:S01]  /*4050*/  UIMAD.WIDE.U32 UR22, UR8, UR14, URZ ;  /* 0x0000000e081672a5 */ /* 0x000fe2000f8e00ff */
[----:B------:R-:W-:Y:S02]  /*4060*/  UMOV UR5, UR11 ;  /* 0x0000000b00057c82 */ /* 0x000fe40008000000 */
[----:B------:R-:W-:Y:S03]  /*4070*/  USHF.R.U32.HI UR6, URZ, UR35, UR5 ;  /* 0x00000023ff067299 */ /* 0x000fe60008011605 */
[----:B------:R-:W-:Y:S01]  /*4080*/  UMOV UR5, UR19 ;  /* 0x0000001300057c82 */ /* 0x000fe20008000000 */
[----:B------:R-:W-:Y:S02]  /*4090*/  USEL UR6, UR7, UR6, !UP5 ;  /* 0x0000000607067287 */ /* 0x000fe4000e800000 */
[----:B------:R-:W-:Y:S02]  /*40a0*/  USHF.R.U32.HI UR9, URZ, UR29, UR5 ;  /* 0x0000001dff097299 */ /* 0x000fe40008011605 */
[----:B------:R-:W-:Y:S01]  /*40b0*/  UIMAD.WIDE.U32 UR10, UR6, UR14, URZ ;  /* 0x0000000e060a72a5 */ /* 0x000fe2000f8e00ff */
[----:B------:R-:W-:Y:S02]  /*40c0*/  UMOV UR5, UR21 ;  /* 0x0000001500057c82 */ /* 0x000fe40008000000 */
[----:B------:R-:W-:Y:S03]  /*40d0*/  @UP4 USHF.R.U32.HI UR4, URZ, UR15, UR5 ;  /* 0x0000000fff044299 */ /* 0x000fe60008011605 */
[----:B------:R-:W-:Y:S01]  /*40e0*/  UMOV UR5, UR23 ;  /* 0x0000001700057c82 */ /* 0x000fe20008000000 */
[----:B------:R-:W-:Y:S02]  /*40f0*/  UIMAD UR4, UR40, UR4, URZ ;  /* 0x00000004280472a4 */ /* 0x000fe4000f8e02ff */
[----:B------:R-:W-:Y:S02]  /*4100*/  @UP4 USHF.R.U32.HI UR8, URZ, UR15, UR5 ;  /* 0x0000000fff084299 */ /* 0x000fe40008011605 */
[----:B------:R-:W-:Y:S02]  /*4110*/  USEL UR5, UR13, UR9, !UP6 ;  /* 0x000000090d057287 */ /* 0x000fe4000f000000 */
[----:B------:R-:W-:Y:S02]  /*4120*/  UIMAD UR9, UR40, UR8, URZ ;  /* 0x00000008280972a4 */ /* 0x000fe4000f8e02ff */
[----:B------:R-:W-:Y:S03]  /*4130*/  UISETP.GE.AND UP0, UPT, UR6, UR4, UPT ;  /* 0x000000040600728c */ /* 0x000fe6000bf06270 */
[----:B------:R-:W-:Y:S01]  /*4140*/  UMOV UR4, UR11 ;  /* 0x0000000b00047c82 */ /* 0x000fe20008000000 */
[----:B------:R-:W-:Y:S02]  /*4150*/  UISETP.GE.OR UP0, UPT, UR5, UR9, UP0 ;  /* 0x000000090500728c */ /* 0x000fe40008706670 */
[----:B------:R-:W-:Y:S02]  /*4160*/  USHF.R.U32.HI UR4, URZ, UR15, UR4 ;  /* 0x0000000fff047299 */ /* 0x000fe40008011604 */
[----:B------:R-:W-:Y:S02]  /*4170*/  UIMAD.WIDE.U32 UR10, UR5, UR14, URZ ;  /* 0x0000000e050a72a5 */ /* 0x000fe4000f8e00ff */
[----:B------:R-:W-:Y:S04]  /*4180*/  USEL UR12, UR6, UR4, !UP4 ;  /* 0x00000004060c7287 */ /* 0x000fe8000e000000 */
[----:B------:R-:W-:Y:S01]  /*4190*/  UIADD3 UR9, UPT, UPT, -UR12, URZ, URZ ;  /* 0x000000ff0c097290 */ /* 0x000fe2000fffe1ff */
[----:B------:R-:W-:Y:S02]  /*41a0*/  @!UP0 UMOV UR4, UR11 ;  /* 0x0000000b00048c82 */ /* 0x000fe40008000000 */
[----:B------:R-:W-:Y:S02]  /*41b0*/  @!UP0 USHF.R.U32.HI UR4, URZ, UR15, UR4 ;  /* 0x0000000fff048299 */ /* 0x000fe40008011604 */
[----:B------:R-:W-:Y:S02]  /*41c0*/  UIMAD UR9, UR40, UR9, UR6 ;  /* 0x00000009280972a4 */ /* 0x000fe4000f8e0206 */
[----:B------:R-:W-:Y:S04]  /*41d0*/  @!UP0 USEL UR4, UR5, UR4, !UP4 ;  /* 0x0000000405048287 */ /* 0x000fe8000e000000 */
[----:B------:R-:W-:Y:S02]  /*41e0*/  @!UP0 UIMAD UR9, UR8, UR9, UR4 ;  /* 0x00000009080982a4 */ /* 0x000fe4000f8e0204 */
[----:B------:R-:W-:Y:S02]  /*41f0*/  @!UP0 UIADD3 UR10, UPT, UPT, UR12, -UR4, URZ ;  /* 0x800000040c0a8290 */ /* 0x000fe4000fffe0ff */
[----:B------:R-:W-:Y:S02]  /*4200*/  UIADD3 UR4, UPT, UPT, -UR5, URZ, URZ ;  /* 0x000000ff05047290 */ /* 0x000fe4000fffe1ff */
[----:B------:R-:W-:Y:S02]  /*4210*/  UIADD3 UR8, UPT, UPT, -UR6, URZ, URZ ;  /* 0x000000ff06087290 */ /* 0x000fe4000fffe1ff */
[----:B------:R-:W-:Y:S02]  /*4220*/  @!UP0 UIMAD UR6, UR10, UR40, UR5 ;  /* 0x000000280a0682a4 */ /* 0x000fe4000f8e0205 */
[----:B------:R-:W-:Y:S02]  /*4230*/  UIMAD UR13, UR16, UR4, UR13 ;  /* 0x00000004100d72a4 */ /* 0x000fe4000f8e020d */
[----:B------:R-:W-:Y:S01]  /*4240*/  UIMAD UR7, UR30, UR8, UR7 ;  /* 0x000000081e0772a4 */ /* 0x000fe2000f8e0207 */
[----:B------:R-:W-:Y:S02]  /*4250*/  @!UP0 UMOV UR5, UR9 ;  /* 0x0000000900058c82 */ /* 0x000fe40008000000 */
[----:B------:R-:W-:Y:S02]  /*4260*/  UIMAD UR13, UR5, UR16, UR13 ;  /* 0x00000010050d72a4 */ /* 0x000fe4000f8e020d */
[----:B------:R-:W-:Y:S11]  /*4270*/  UIMAD UR7, UR6, UR30, UR7 ;  /* 0x0000001e060772a4 */ /* 0x000ff6000f8e0207 */
[----:B------:R-:W-:Y:S01]  /*4280*/  @!UPT UIADD3 URZ, UPT, UPT, URZ, URZ, URZ ;  /* 0x000000fffffff290 */ /* 0x000fe2000fffe0ff */
.L_x_76:
[----:B------:R-:W2:Y:S01]  /*4290*/  @!UP2 LDCU.128 UR20, c[0x0][0xb10] ;  /* 0x00016200ff14a7ac */ /* 0x000ea20008000c00 */
[C---:B----4-:R-:W-:Y:S02]  /*42a0*/  ISETP.NE.U32.AND P1, PT, R4.reuse, RZ, PT ;  /* 0x000000ff0400720c */ /* 0x050fe40003f25070 */
[----:B------:R-:W-:Y:S02]  /*42b0*/  ISETP.NE.U32.AND P0, PT, R4, RZ, PT ;  /* 0x000000ff0400720c */ /* 0x000fe40003f05070 */
[C---:B------:R-:W-:Y:S02]  /*42c0*/  ISETP.NE.AND.EX P1, PT, R5.reuse, RZ, PT, P1 ;  /* 0x000000ff0500720c */ /* 0x040fe40003f25310 */
[----:B------:R-:W-:Y:S01]  /*42d0*/  ISETP.NE.AND.EX P0, PT, R5, RZ, PT, P0 ;  /* 0x000000ff0500720c */ /* 0x000fe20003f05300 */
[----:B------:R-:W3:Y:S01]  /*42e0*/  @!UP2 LDCU UR5, c[0x0][0xb0c] ;  /* 0x00016180ff05a7ac */ /* 0x000ee20008000800 */
[----:B------:R-:W-:Y:S01]  /*42f0*/  SHF.L.U32 R6, R15, 0x1f, RZ ;  /* 0x0000001f0f067819 */ /* 0x000fe200000006ff */
[----:B--2---:R-:W-:Y:S07]  /*4300*/  UIMAD.WIDE.U32 UR8, UR13, UR20, URZ ;  /* 0x000000140d0872a5 */ /* 0x004fee000f8e00ff */
[----:B------:R-:W-:Y:S01]  /*4310*/  @!UP2 UMOV UR4, UR9 ;  /* 0x000000090004ac82 */ /* 0x000fe20008000000 */
[----:B---3--:R-:W-:Y:S02]  /*4320*/  @!UP2 UISETP.NE.AND UP0, UPT, UR5, 0x1, UPT ;  /* 0x000000010500a88c */ /* 0x008fe4000bf05270 */
[----:B------:R-:W-:Y:S02]  /*4330*/  @!UP2 USHF.R.U32.HI UR4, URZ, UR21, UR4 ;  /* 0x00000015ff04a299 */ /* 0x000fe40008011604 */
[----:B------:R-:W-:Y:S02]  /*4340*/  UIMAD.WIDE.U32 UR8, UR7, UR23, URZ ;  /* 0x00000017070872a5 */ /* 0x000fe4000f8e00ff */
[----:B------:R-:W-:Y:S02]  /*4350*/  @!UP2 USEL UR10, UR13, UR4, !UP0 ;  /* 0x000000040d0aa287 */ /* 0x000fe4000c000000 */
[----:B------:R-:W-:Y:S03]  /*4360*/  @!UP2 UISETP.NE.AND UP0, UPT, UR22, 0x1, UPT ;  /* 0x000000011600a88c */ /* 0x000fe6000bf05270 */
[----:B------:R-:W-:Y:S02]  /*4370*/  @!UP2 UMOV UR6, UR9 ;  /* 0x000000090006ac82 */ /* 0x000fe40008000000 */
[----:B------:R-:W2:Y:S02]  /*4380*/  @!UP2 LDCU UR4, c[0x0][0xb20] ;  /* 0x00016400ff04a7ac */ /* 0x000ea40008000800 */
[----:B--2---:R-:W-:Y:S04]  /*4390*/  @!UP2 USHF.R.U32.HI UR6, URZ, UR4, UR6 ;  /* 0x00000004ff06a299 */ /* 0x004fe80008011606 */
[----:B------:R-:W-:Y:S04]  /*43a0*/  @!UP2 USEL UR6, UR7, UR6, !UP0 ;  /* 0x000000060706a287 */ /* 0x000fe8000c000000 */
[----:B------:R-:W-:Y:S02]  /*43b0*/  @!UP2 UIADD3 UR4, UPT, UPT, -UR10, UR6, URZ ;  /* 0x000000060a04a290 */ /* 0x000fe4000fffe1ff */
[----:B------:R-:W-:Y:S02]  /*43c0*/  @!UP2 UIADD3 UR6, UPT, UPT, UR10, -UR6, URZ ;  /* 0x800000060a06a290 */ /* 0x000fe4000fffe0ff */
[----:B------:R-:W-:Y:S02]  /*43d0*/  @!UP2 UIMAD UR13, UR4, UR5, UR13 ;  /* 0x00000005040da2a4 */ /* 0x000fe4000f8e020d */
[----:B------:R-:W-:Y:S01]  /*43e0*/  @!UP2 UIMAD UR7, UR6, UR22, UR7 ;  /* 0x000000160607a2a4 */ /* 0x000fe2000f8e0207 */
[----:B------:R-:W-:Y:S11]  /*43f0*/  BRA.U UP3, `(.L_x_77) ;  /* 0x0000000103107547 */ /* 0x000ff6000b800000 */
[----:B------:R-:W-:Y:S04]  /*4400*/  MOV R8, UR34 ;  /* 0x0000002200087c02 */ /* 0x000fe80008000f00 */
[----:B------:R-:W-:Y:S04]  /*4410*/  SHF.L.U32 R8, R8, 0x1f, RZ ;  /* 0x0000001f08087819 */ /* 0x000fe800000006ff */
[----:B------:R-:W2:Y:S02]  /*4420*/  SYNCS.PHASECHK.TRANS64.TRYWAIT P2, [UR17+0x58], R8 ;  /* 0x00005808ff0075a7 */ /* 0x000ea40008041111 */
[----:B--2---:R-:W-:Y:S05]  /*4430*/  @!P2 BRA `(.L_x_78) ;  /* 0x000000280054a947 */ /* 0x004fea0003800000 */
.L_x_77:
[----:B------:R-:W-:Y:S05]  /*4440*/  @!P1 BRA `(.L_x_79) ;  /* 0x0000000000309947 */ /* 0x000fea0003800000 */
[----:B------:R-:W-:Y:S01]  /*4450*/  ISETP.NE.U32.AND P1, PT, R2, RZ, PT ;  /* 0x000000ff0200720c */ /* 0x000fe20003f25070 */
[----:B------:R-:W2:Y:S01]  /*4460*/  LDCU.64 UR4, c[0x0][0x358] ;  /* 0x00006b00ff0477ac */ /* 0x000ea20008000a00 */
[----:B------:R-:W-:Y:S02]  /*4470*/  IMAD.MOV.U32 R80, RZ, RZ, 0x1 ;  /* 0x00000001ff507424 */ /* 0x000fe400078e00ff */
[----:B------:R-:W-:Y:S11]  /*4480*/  ISETP.NE.AND.EX P1, PT, R3, RZ, PT, P1 ;  /* 0x000000ff0300720c */ /* 0x000ff60003f25310 */
[----:B------:R-:W-:Y:S02]  /*4490*/  @!UPT UIADD3 URZ, UPT, UPT, URZ, URZ, URZ ;  /* 0x000000fffffff290 */ /* 0x000fe4000fffe0ff */
[----:B-1----:R-:W1:Y:S01]  /*44a0*/  @P1 LDC.64 R8, c[0x0][0x888] ;  /* 0x00022200ff081b82 */ /* 0x002e620000000a00 */
[----:B------:R-:W-:Y:S04]  /*44b0*/  @P1 IMAD R0, R4, UR36, RZ ;  /* 0x0000002404001c24 */ /* 0x000fe8000f8e02ff */
[----:B-1----:R-:W-:Y:S04]  /*44c0*/  @P1 IMAD.WIDE R8, R0, 0x4, R8 ;  /* 0x0000000400081825 */ /* 0x002fe800078e0208 */
[----:B------:R-:W-:Y:S01]  /*44d0*/  HFMA2 R0, -RZ, RZ, 0, 5.9604644775390625e-08 ;  /* 0x00000001ff007431 */ /* 0x000fe200000001ff */
[----:B--2--5:R2:W5:Y:S04]  /*44e0*/  @P1 LDG.E R39, desc[UR4][R8.64] ;  /* 0x0000000408271981 */ /* 0x024568000c1e1900 */
[----:B------:R-:W-:Y:S01]  /*44f0*/  @!P1 PRMT R80, R0, 0x7610, R80 ;  /* 0x0000761000509816 */ /* 0x000fe20000000050 */
[----:B--2---:R-:W3:Y:S06]  /*4500*/  @!P1 LDC R39, c[0x0][0x880] ;  /* 0x00022000ff279b82 */ /* 0x004eec0000000800 */
.L_x_79:
[----:B---3-5:R-:W-:Y:S01]  /*4510*/  @!P0 ISETP.EQ.AND P1, PT, R39, RZ, PT ;  /* 0x000000ff2700820c */ /* 0x028fe20003f22270 */
[----:B------:R-:W-:Y:S01]  /*4520*/  @!UPT UIADD3 URZ, UPT, UPT, URZ, URZ, URZ ;  /* 0x000000fffffff290 */ /* 0x000fe2000fffe0ff */
[----:B------:R-:W-:Y:S11]  /*4530*/  @!P0 BRA `(.L_x_80) ;  /* 0x0000000000188947 */ /* 0x000ff60003800000 */
[----:B------:R-:W-:Y:S02]  /*4540*/  LOP3.LUT P0, RZ, R80, 0xff, RZ, 0xc0, !PT ;  /* 0x000000ff50ff7812 */ /* 0x000fe4000780c0ff */
[----:B------:R-:W-:Y:S04]  /*4550*/  ISETP.NE.U32.AND P1, PT, R2, RZ, PT ;  /* 0x000000ff0200720c */ /* 0x000fe80003f25070 */
[----:B------:R-:W-:Y:S04]  /*4560*/  ISETP.NE.AND.EX P1, PT, R3, RZ, PT, P1 ;  /* 0x000000ff0300720c */ /* 0x000fe80003f25310 */
[----:B------:R-:W-:Y:S03]  /*4570*/  PLOP3.LUT P1, PT, P1, PT, PT, 0x8, 0x80 ;  /* 0x000000000080781c */ /* 0x000fe60000f2e170 */
[----:B------:R-:W-:Y:S11]  /*4580*/  @P0 ISETP.EQ.AND P1, PT, R39, RZ, PT ;  /* 0x000000ff2700020c */ /* 0x000ff60003f22270 */
[----:B------:R-:W-:Y:S02]  /*4590*/  @!UPT UIADD3 URZ, UPT, UPT, URZ, URZ, URZ ;  /* 0x000000fffffff290 */ /* 0x000fe4000fffe0ff */
.L_x_80:
[----:B------:R-:W2:Y:S01]  /*45a0*/  SYNCS.PHASECHK.TRANS64.TRYWAIT P0, [UR17+0x48], R6 ;  /* 0x00004806ff0075a7 */ /* 0x000ea20008001111 */
[----:B------:R-:W-:Y:S02]  /*45b0*/  ELECT P2, URZ, PT ;  /* 0x0000000000ff782f */ /* 0x000fe40003840000 */
[----:B------:R-:W-:Y:S01]  /*45c0*/  IADD3 R14, PT, PT, R14, 0x1, RZ ;  /* 0x000000010e0e7810 */ /* 0x000fe20007ffe0ff */
[----:B--2---:R-:W-:Y:S10]  /*45d0*/  @!P0 BRA `(.L_x_81) ;  /* 0x0000002800048947 */ /* 0x004ff40003800000 */
.L_x_132:
[----:B------:R-:W-:Y:S01]  /*45e0*/  PLOP3.LUT P1, PT, P1, P2, PT, 0xf2, 0x2f ;  /* 0x00000000002f781c */ /* 0x000fe20000f25e72 */
[----:B------:R-:W-:Y:S01]  /*45f0*/  UMOV UR18, 0x0 ;  /* 0x0000000000127882 */ /* 0x000fe20000000000 */
[----:B------:R-:W-:Y:S01]  /*4600*/  UMOV UR19, 0x10000000 ;  /* 0x1000000000137882 */ /* 0x000fe20000000000 */
[----:B------:R-:W-:Y:S01]  /*4610*/  UMOV UR12, UR36 ;  /* 0x00000024000c7c82 */ /* 0x000fe20008000000 */
[----:B------:R-:W-:Y:S01]  /*4620*/  LOP3.LUT R15, R15, 0x1, RZ, 0x3c, !PT ;  /* 0x000000010f0f7812 */ /* 0x000fe200078e3cff */
[----:B------:R-:W-:Y:S01]  /*4630*/  UPLOP3.LUT UP3, UPT, UPT, UPT, UPT, 0x80, 0x8 ;  /* 0x000000000008789c */ /* 0x000fe20003f6f070 */
[----:B------:R-:W-:Y:S07]  /*4640*/  UMOV UR36, UR24 ;  /* 0x0000001800247c82 */ /* 0x000fee0008000000 */
[----:B-1----:R-:W-:Y:S01]  /*4650*/  @!P1 IADD3 R6, P0, PT, R16, 0x580, RZ ;  /* 0x0000058010069810 */ /* 0x002fe20007f1e0ff */
[----:B------:R-:W-:Y:S03]  /*4660*/  VOTEU.ALL UP0, P1 ;  /* 0x0000000000ff7886 */ /* 0x000fe60000800000 */
[----:B------:R-:W-:Y:S01]  /*4670*/  @!P1 R2UR UR5, R6 ;  /* 0x00000000060592ca */ /* 0x000fe200000e0000 */
[----:B------:R-:W-:Y:S01]  /*4680*/  @!P1 IMAD.X R0, RZ, RZ, R17, P0 ;  /* 0x000000ffff009224 */ /* 0x000fe200000e0611 */
[----:B------:R-:W-:Y:S01]  /*4690*/  @!UP0 USHF.L.U32 UR10, UR45, 0x6, URZ ;  /* 0x000000062d0a8899 */ /* 0x000fe200080006ff */
[----:B------:R-:W-:Y:S01]  /*46a0*/  ISETP.NE.AND P0, PT, R14, 0x2, PT ;  /* 0x000000020e00780c */ /* 0x000fe20003f05270 */
[----:B------:R-:W-:Y:S02]  /*46b0*/  @!UP0 USHF.L.U32 UR11, UR46, 0x6, URZ ;  /* 0x000000062e0b8899 */ /* 0x000fe400080006ff */
[----:B------:R-:W-:Y:S01]  /*46c0*/  @!P1 R2UR UR4, R0 ;  /* 0x00000000000492ca */ /* 0x000fe200000e0000 */
[----:B------:R-:W-:Y:S01]  /*46d0*/  @!UP0 UIADD3 UR8, UPT, UPT, UR17, 0x200, URZ ;  /* 0x0000020011088890 */ /* 0x000fe2000fffe0ff */
[----:B------:R-:W-:Y:S01]  /*46e0*/  SEL R0, RZ, 0x1, P0 ;  /* 0x00000001ff007807 */ /* 0x000fe20000000000 */
[----:B------:R-:W-:Y:S01]  /*46f0*/  @!UP0 UIADD3 UR9, UPT, UPT, UR17, 0x40, URZ ;  /* 0x0000004011098890 */ /* 0x000fe2000fffe0ff */
[----:B------:R-:W-:Y:S01]  /*4700*/  SEL R14, R14, RZ, P0 ;  /* 0x000000ff0e0e7207 */ /* 0x000fe20000000000 */
[----:B------:R-:W-:Y:S01]  /*4710*/  VOTEU.ALL UP0, P1 ;  /* 0x0000000000ff7886 */ /* 0x000fe20000800000 */
[----:B------:R-:W-:Y:S01]  /*4720*/  LOP3.LUT R13, R13, R0, RZ, 0x3c, !PT ;  /* 0x000000000d0d7212 */ /* 0x000fe200078e3cff */
[----:B------:R-:W-:Y:S01]  /*4730*/  IMAD.U32 R8, RZ, RZ, UR5 ;  /* 0x00000005ff087e24 */ /* 0x000fe2000f8e00ff */
[----:B------:R-:W-:Y:S02]  /*4740*/  UIADD3 UR45, UPT, UPT, UR7, UR57, URZ ;  /* 0x00000039072d7290 */ /* 0x000fe4000fffe0ff */
[----:B------:R-:W-:Y:S03]  /*4750*/  UIADD3 UR46, UPT, UPT, UR13, UR60, URZ ;  /* 0x0000003c0d2e7290 */ /* 0x000fe6000fffe0ff */
[----:B------:R-:W-:Y:S01]  /*4760*/  IMAD.U32 R9, RZ, RZ, UR4 ;  /* 0x00000004ff097e24 */ /* 0x000fe2000f8e00ff */
[----:B------:R-:W-:Y:S04]  /*4770*/  @!P1 R2UR UR4, R8 ;  /* 0x00000000080492ca */ /* 0x000fe800000e0000 */
[----:B------:R-:W-:Y:S11]  /*4780*/  @!P1 R2UR UR5, R9 ;  /* 0x00000000090592ca */ /* 0x000ff600000e0000 */
[----:B------:R-:W-:Y:S02]  /*4790*/  @!UPT UIADD3 URZ, UPT, UPT, URZ, URZ, URZ ;  /* 0x000000fffffff290 */ /* 0x000fe4000fffe0ff */
[----:B------:R2:W-:Y:S01]  /*47a0*/  @!UP0 UTMALDG.3D [UR8], [UR4], desc[UR18] ;  /* 0x00001208040085b4 */ /* 0x0005e20008011000 */
[----:B------:R2:W-:Y:S01]  /*47b0*/  @!P1 SYNCS.ARRIVE.TRANS64.RED.A0TR RZ, [UR17+0x40], R7 ;  /* 0x00004007ffff99a7 */ /* 0x0005e20008300411 */
[----:B------:R-:W-:Y:S01]  /*47c0*/  SYNCS.ARRIVE.TRANS64.RED.A1T0 RZ, [UR48], RZ ;  /* 0x000000ffffff79a7 */ /* 0x000fe20008100430 */
[----:B------:R-:W-:Y:S05]  /*47d0*/  BRA.U UP1, `(.L_x_82) ;  /* 0xfffffff5018c7547 */ /* 0x000fea000b83ffff */
[----:B------:R-:W-:Y:S07]  /*47e0*/  MOV R0, UR17 ;  /* 0x0000001100007c02 */ /* 0x000fee0008000f00 */
.L_x_83:
[----:B-1----:R-:W-:-:S04]  /*47f0*/  SHF.L.U32 R2, R15, 0x1f, RZ ;  /* 0x0000001f0f027819 */ /* 0x002fc800000006ff */
[----:B------:R1:W3:Y:S03]  /*4800*/  SYNCS.PHASECHK.TRANS64.TRYWAIT P0, [R0+URZ+0x48], R2 ;  /* 0x00004802000075a7 */ /* 0x0002e600080011ff */
[----:B---3--:R-:W-:Y:S05]  /*4810*/  @!P0 NANOSLEEP.SYNCS 0x989680 ;  /* 0x009896800000895d */ /* 0x008fea0003900000 */
[----:B------:R-:W3:Y:S02]  /*4820*/  @!P0 SYNCS.PHASECHK.TRANS64 P0, [R0+URZ+0x48], R2 ;  /* 0x00004802000085a7 */ /* 0x000ee400080010ff */
[----:B--23--:R-:W-:Y:S05]  /*4830*/  @P0 EXIT ;  /* 0x000000000000094d */ /* 0x00cfea0003800000 */
[----:B------:R-:W-:Y:S05]  /*4840*/  BRA `(.L_x_83) ;  /* 0xfffffffc00e87947 */ /* 0x000fea000383ffff */
.L_x_74:
[----:B------:R-:W-:-:S06]  /*4850*/  UISETP.GE.AND UP0, UPT, UR22, 0x4, UPT ;  /* 0x000000041600788c */ /* 0x000fcc000bf06270 */
[----:B------:R-:W-:-:S13]  /*4860*/  PLOP3.LUT P0, PT, PT, PT, UP0, 0x80, 0x8 ;  /* 0x000000000008781c */ /* 0x000fda0003f0f008 */
[----:B------:R-:W-:Y:S05]  /*4870*/  @!P0 EXIT ;  /* 0x000000000000894d */ /* 0x000fea0003800000 */
[----:B------:R-:W-:Y:S01]  /*4880*/  BAR.SYNC.DEFER_BLOCKING 0x6, 0xa0 ;  /* 0x0182800000007b1d */ /* 0x000fe20000010000 */
[C---:B------:R-:W-:Y:S01]  /*4890*/  IMAD.SHL.U32 R7, R69.reuse, 0x40, RZ ;  /* 0x0000004045077824 */ /* 0x040fe200078e00ff */
[----:B------:R-:W-:Y:S01]  /*48a0*/  CS2R R84, SRZ ;  /* 0x0000000000547805 */ /* 0x000fe2000001ff00 */
[C---:B------:R-:W-:Y:S01]  /*48b0*/  IMAD.SHL.U32 R4, R69.reuse, 0x20, RZ ;  /* 0x0000002045047824 */ /* 0x040fe200078e00ff */
[----:B------:R-:W-:Y:S01]  /*48c0*/  CS2R R82, SRZ ;  /* 0x0000000000527805 */ /* 0x000fe2000001ff00 */
[----:B------:R-:W-:Y:S01]  /*48d0*/  IMAD.SHL.U32 R5, R69, 0x8, RZ ;  /* 0x0000000845057824 */ /* 0x000fe200078e00ff */
[----:B------:R-:W-:Y:S01]  /*48e0*/  UMOV UR44, 0x400 ;  /* 0x00000400002c7882 */ /* 0x000fe20000000000 */
[----:B------:R-:W-:Y:S01]  /*48f0*/  LOP3.LUT R6, R7, 0x180, RZ, 0xc0, !PT ;  /* 0x0000018007067812 */ /* 0x000fe200078ec0ff */
[----:B------:R-:W-:Y:S01]  /*4900*/  ULEA UR44, UR48, UR44, 0x18 ;  /* 0x0000002c302c7291 */ /* 0x000fe2000f8ec0ff */
[----:B------:R-:W-:Y:S01]  /*4910*/  LOP3.LUT R4, R4, 0xc00, RZ, 0xc0, !PT ;  /* 0x00000c0004047812 */ /* 0x000fe200078ec0ff */
[----:B------:R-:W1:Y:S01]  /*4920*/  LDC.64 R74, c[0x0][0x888] ;  /* 0x00022200ff4a7b82 */ /* 0x000e620000000a00 */
[----:B------:R-:W-:Y:S01]  /*4930*/  LOP3.LUT R5, R6, 0x30, R5, 0xf8, !PT ;  /* 0x0000003006057812 */ /* 0x000fe200078ef805 */
[C---:B------:R-:W-:Y:S01]  /*4940*/  IMAD.SHL.U32 R6, R69.reuse, 0x2, RZ ;  /* 0x0000000245067824 */ /* 0x040fe200078e00ff */
[--C-:B------:R-:W-:Y:S01]  /*4950*/  LOP3.LUT R4, R4, 0x40, R7.reuse, 0xf8, !PT ;  /* 0x0000004004047812 */ /* 0x100fe200078ef807 */
[C---:B------:R-:W-:Y:S01]  /*4960*/  IMAD.U32 R37, R69.reuse, 0x10000, RZ ;  /* 0x0001000045257824 */ /* 0x040fe200078e00ff */
[----:B------:R-:W-:Y:S01]  /*4970*/  UIADD3 UR4, UPT, UPT, UR44, 0x1200, URZ ;  /* 0x000012002c047890 */ /* 0x000fe2000fffe0ff */
[----:B------:R-:W-:Y:S01]  /*4980*/  IMAD.SHL.U32 R78, R69, 0x10, RZ ;  /* 0x00000010454e7824 */ /* 0x000fe200078e00ff */
[----:B------:R-:W-:Y:S01]  /*4990*/  LOP3.LUT R5, R5, 0x20, R6, 0x78, !PT ;  /* 0x0000002005057812 */ /* 0x000fe200078e7806 */
[----:B------:R-:W2:Y:S01]  /*49a0*/  LDC.64 R76, c[0x0][0x890] ;  /* 0x00022400ff4c7b82 */ /* 0x000ea20000000a00 */
[----:B------:R-:W-:Y:S01]  /*49b0*/  LOP3.LUT R4, R4, 0x200, R7, 0xf8, !PT ;  /* 0x0000020004047812 */ /* 0x000fe200078ef807 */
[----:B------:R-:W-:Y:S01]  /*49c0*/  IMAD.MOV.U32 R36, RZ, RZ, RZ ;  /* 0x000000ffff247224 */ /* 0x000fe200078e00ff */
[----:B------:R-:W-:Y:S01]  /*49d0*/  LOP3.LUT R37, R37, 0x600000, RZ, 0xc0, !PT ;  /* 0x0060000025257812 */ /* 0x000fe200078ec0ff */
[----:B------:R-:W-:Y:S01]  /*49e0*/  IMAD.U32 R86, RZ, RZ, UR4 ;  /* 0x00000004ff567e24 */ /* 0x000fe2000f8e00ff */
[----:B------:R-:W-:Y:S01]  /*49f0*/  LOP3.LUT R79, R4, R5, RZ, 0xfc, !PT ;  /* 0x00000005044f7212 */ /* 0x000fe200078efcff */
[----:B------:R-:W3:Y:S01]  /*4a00*/  LDS R0, [UR44+0x110] ;  /* 0x0001102cff007984 */ /* 0x000ee20008000800 */
[----:B------:R-:W-:Y:S01]  /*4a10*/  LOP3.LUT R78, R78, 0x20, RZ, 0xc0, !PT ;  /* 0x000000204e4e7812 */ /* 0x000fe200078ec0ff */
[----:B------:R-:W4:Y:S01]  /*4a20*/  LDC.64 R72, c[0x0][0x8b0] ;  /* 0x00022c00ff487b82 */ /* 0x000f220000000a00 */
[----:B------:R-:W1:Y:S01]  /*4a30*/  LDCU UR50, c[0x0][0x370] ;  /* 0x00006e00ff3277ac */ /* 0x000e620008000800 */
[----:B------:R-:W-:Y:S01]  /*4a40*/  VIADD R4, R79, UR44 ;  /* 0x0000002c4f047c36 */ /* 0x000fe20008000000 */
[----:B------:R-:W1:Y:S04]  /*4a50*/  LDCU.64 UR62, c[0x0][0x348] ;  /* 0x00006900ff3e77ac */ /* 0x000e680008000a00 */
[----:B------:R-:W-:Y:S01]  /*4a60*/  IADD3 R78, PT, PT, -R78, 0x200, R4 ;  /* 0x000002004e4e7810 */ /* 0x000fe20007ffe104 */
[----:B------:R-:W1:Y:S01]  /*4a70*/  LDC.64 R70, c[0x0][0x8a8] ;  /* 0x00022a00ff467b82 */ /* 0x000e620000000a00 */
[----:B------:R-:W1:Y:S01]  /*4a80*/  LDCU UR41, c[0x0][0xb0c] ;  /* 0x00016180ff2977ac */ /* 0x000e620008000800 */
[----:B------:R-:W1:Y:S01]  /*4a90*/  LDCU UR39, c[0x0][0xb30] ;  /* 0x00016600ff2777ac */ /* 0x000e620008000800 */
[----:B------:R-:W1:Y:S01]  /*4aa0*/  LDCU.64 UR58, c[0x0][0x888] ;  /* 0x00011100ff3a77ac */ /* 0x000e620008000a00 */
[----:B------:R-:W1:Y:S01]  /*4ab0*/  LDCU.64 UR42, c[0x0][0xb28] ;  /* 0x00016500ff2a77ac */ /* 0x000e620008000a00 */
[----:B------:R-:W1:Y:S01]  /*4ac0*/  LDCU.128 UR52, c[0x0][0xb10] ;  /* 0x00016200ff3477ac */ /* 0x000e620008000c00 */
[----:B------:R-:W1:Y:S01]  /*4ad0*/  LDCU UR49, c[0x0][0x374] ;  /* 0x00006e80ff3177ac */ /* 0x000e620008000800 */
[----:B------:R-:W-:Y:S01]  /*4ae0*/  UIADD3 UR56, UPT, UPT, UR44, 0x200, URZ ;  /* 0x000002002c387890 */ /* 0x000fe2000fffe0ff */
[----:B---3--:R-:W-:-:S11]  /*4af0*/  IMAD.IADD R37, R0, 0x1, R37 ;  /* 0x0000000100257824 */ /* 0x008fd600078e0225 */
.L_x_101:
[----:B------:R-:W-:Y:S02]  /*4b00*/  LEA R3, R82, UR44, 0x3 ;  /* 0x0000002c52037c11 */ /* 0x000fe4000f8e18ff */
[----:B------:R-:W-:Y:S02]  /*4b10*/  SHF.L.U32 R0, R84, 0x1f, RZ ;  /* 0x0000001f54007819 */ /* 0x000fe400000006ff */
[----:B-1----:R-:W-:Y:S02]  /*4b20*/  LEA R4, R82, UR44, 0x4 ;  /* 0x0000002c52047c11 */ /* 0x002fe4000f8e20ff */
[----:B------:R-:W3:Y:S02]  /*4b30*/  SYNCS.PHASECHK.TRANS64.TRYWAIT P0, [R3+URZ+0x60], R0 ;  /* 0x00006000030075a7 */ /* 0x000ee400080011ff */
[----:B--23--:R-:W-:Y:S05]  /*4b40*/  @!P0 BRA `(.L_x_84) ;  /* 0x0000002000c08947 */ /* 0x00cfea0003800000 */
.L_x_133:
[----:B------:R-:W1:Y:S01]  /*4b50*/  LDS.128 R4, [R4+0xf0] ;  /* 0x0000f00004047984 */ /* 0x000e620000000c00 */
[----:B------:R-:W-:Y:S01]  /*4b60*/  UISETP.GE.AND UP0, UPT, UR40, 0x1, UPT ;  /* 0x000000012800788c */ /* 0x000fe2000bf06270 */
[----:B------:R-:W-:Y:S01]  /*4b70*/  @!PT LDS RZ, [RZ] ;  /* 0x00000000fffff984 */ /* 0x000fe20000000800 */
[----:B------:R-:W-:Y:S01]  /*4b80*/  @!PT LDS RZ, [RZ] ;  /* 0x00000000fffff984 */ /* 0x000fe20000000800 */
[----:B------:R-:W-:Y:S01]  /*4b90*/  @!PT LDS RZ, [RZ] ;  /* 0x00000000fffff984 */ /* 0x000fe20000000800 */
[----:B------:R-:W-:Y:S01]  /*4ba0*/  @!PT LDS RZ, [RZ] ;  /* 0x00000000fffff984 */ /* 0x000fe20000000800 */
[----:B------:R2:W-:Y:S06]  /*4bb0*/  MEMBAR.ALL.CTA ;  /* 0x0000000000007992 */ /* 0x0005ec0000008000 */
[----:B--2---:R-:W2:Y:S01]  /*4bc0*/  FENCE.VIEW.ASYNC.S ;  /* 0x00000000000073c6 */ /* 0x004ea20000000000 */
[----:B-1----:R-:W-:Y:S11]  /*4bd0*/  LOP3.LUT P0, RZ, R6, 0x1, RZ, 0xc0, !PT ;  /* 0x0000000106ff7812 */ /* 0x002ff6000780c0ff */
[----:B------:R-:W-:Y:S02]  /*4be0*/  @!UPT UIADD3 URZ, UPT, UPT, URZ, URZ, URZ ;  /* 0x000000fffffff290 */ /* 0x000fe4000fffe0ff */
[----:B--2---:R-:W-:Y:S01]  /*4bf0*/  VOTEU.ANY UP1, P0 ;  /* 0x0000000000ff7886 */ /* 0x004fe20000020100 */
[----:B------:R-:W-:Y:S01]  /*4c00*/  PLOP3.LUT P0, PT, PT, PT, UP1, 0x80, 0x8 ;  /* 0x000000000008781c */ /* 0x000fe20003f0f018 */
[----:B------:R-:W-:Y:S11]  /*4c10*/  UP2UR UR47, UPR, URZ, 0x2 ;  /* 0x00000002ff2f7883 */ /* 0x000ff60008000000 */
[----:B------:R-:W-:Y:S01]  /*4c20*/  @!UPT UIADD3 URZ, UPT, UPT, URZ, URZ, URZ ;  /* 0x000000fffffff290 */ /* 0x000fe2000fffe0ff */
[----:B---3--:R-:W-:Y:S02]  /*4c30*/  @P0 SHF.R.U32.HI R0, RZ, 0x10, R5 ;  /* 0x00000010ff000819 */ /* 0x008fe40000011605 */
        /* <DEDUP_REMOVED lines=12> */
[----:B------:R-:W2:Y:S01]  /*4d00*/  LDCU UR12, c[0x0][0xb20] ;  /* 0x00016400ff0c77ac */ /* 0x000ea20008000800 */
[----:B------:R-:W-:Y:S02]  /*4d10*/  UIMAD.WIDE.U32 UR4, UR49, UR55, URZ ;  /* 0x00000037310472a5 */ /* 0x000fe4000f8e00ff */
[----:B------:R-:W-:Y:S02]  /*4d20*/  UIMAD.WIDE.U32 UR6, UR50, UR52, URZ ;  /* 0x00000034320672a5 */ /* 0x000fe4000f8e00ff */
[----:B------:R-:W-:Y:S02]  /*4d30*/  UISETP.NE.AND UP0, UPT, UR54, 0x1, UPT ;  /* 0x000000013600788c */ /* 0x000fe4000bf05270 */
[----:B------:R-:W-:Y:S02]  /*4d40*/  UIMAD.WIDE.U32 UR8, UR37, UR55, URZ ;  /* 0x00000037250872a5 */ /* 0x000fe4000f8e00ff */
[----:B------:R-:W-:Y:S02]  /*4d50*/  UIMAD.WIDE.U32 UR10, UR38, UR52, URZ ;  /* 0x00000034260a72a5 */ /* 0x000fe4000f8e00ff */
[----:B------:R-:W-:Y:S02]  /*4d60*/  UISETP.NE.AND UP1, UPT, UR41, 0x1, UPT ;  /* 0x000000012900788c */ /* 0x000fe4000bf25270 */
[----:B------:R-:W-:Y:S01]  /*4d70*/  UISETP.NE.AND UP2, UPT, UR40, 0x1, UPT ;  /* 0x000000012800788c */ /* 0x000fe2000bf45270 */
[----:B------:R-:W-:Y:S02]  /*4d80*/  UMOV UR4, UR5 ;  /* 0x0000000500047c82 */ /* 0x000fe40008000000 */
[----:B--2---:R-:W-:Y:S03]  /*4d90*/  USHF.R.U32.HI UR5, URZ, UR12, UR4 ;  /* 0x0000000cff057299 */ /* 0x004fe60008011604 */
[----:B------:R-:W-:Y:S02]  /*4da0*/  UMOV UR4, UR7 ;  /* 0x0000000700047c82 */ /* 0x000fe40008000000 */
[----:B------:R-:W-:Y:S02]  /*4db0*/  USHF.R.U32.HI UR7, URZ, UR53, UR4 ;  /* 0x00000035ff077299 */ /* 0x000fe40008011604 */
[----:B------:R-:W-:Y:S02]  /*4dc0*/  USEL UR4, UR49, UR5, !UP0 ;  /* 0x0000000531047287 */ /* 0x000fe4000c000000 */
[----:B------:R-:W-:Y:S01]  /*4dd0*/  USEL UR7, UR50, UR7, !UP1 ;  /* 0x0000000732077287 */ /* 0x000fe2000c800000 */
[----:B------:R-:W-:Y:S01]  /*4de0*/  UMOV UR5, UR9 ;  /* 0x0000000900057c82 */ /* 0x000fe20008000000 */
[----:B------:R-:W-:Y:S02]  /*4df0*/  UIMAD.WIDE.U32 UR8, UR4, UR42, URZ ;  /* 0x0000002a040872a5 */ /* 0x000fe4000f8e00ff */
[----:B------:R-:W-:Y:S03]  /*4e00*/  USHF.R.U32.HI UR6, URZ, UR12, UR5 ;  /* 0x0000000cff067299 */ /* 0x000fe60008011605 */
[----:B------:R-:W-:Y:S01]  /*4e10*/  UMOV UR5, UR11 ;  /* 0x0000000b00057c82 */ /* 0x000fe20008000000 */
[----:B------:R-:W-:Y:S02]  /*4e20*/  UIMAD.WIDE.U32 UR10, UR7, UR42, URZ ;  /* 0x0000002a070a72a5 */ /* 0x000fe4000f8e00ff */
[----:B------:R-:W-:Y:S02]  /*4e30*/  USHF.R.U32.HI UR12, URZ, UR53, UR5 ;  /* 0x00000035ff0c7299 */ /* 0x000fe40008011605 */
[----:B------:R-:W-:Y:S01]  /*4e40*/  USEL UR6, UR37, UR6, !UP0 ;  /* 0x0000000625067287 */ /* 0x000fe2000c000000 */
[----:B------:R-:W-:Y:S02]  /*4e50*/  UMOV UR5, UR9 ;  /* 0x0000000900057c82 */ /* 0x000fe40008000000 */
[----:B------:R-:W-:Y:S01]  /*4e60*/  UMOV UR10, UR11 ;  /* 0x0000000b000a7c82 */ /* 0x000fe20008000000 */
[----:B------:R-:W-:Y:S02]  /*4e70*/  @UP2 USHF.R.U32.HI UR4, URZ, UR43, UR5 ;  /* 0x0000002bff042299 */ /* 0x000fe40008011605 */
[----:B------:R-:W-:Y:S02]  /*4e80*/  @UP2 USHF.R.U32.HI UR7, URZ, UR43, UR10 ;  /* 0x0000002bff072299 */ /* 0x000fe4000801160a */
[----:B------:R-:W-:Y:S02]  /*4e90*/  UIMAD UR4, UR40, UR4, URZ ;  /* 0x00000004280472a4 */ /* 0x000fe4000f8e02ff */
[----:B------:R-:W-:Y:S02]  /*4ea0*/  UIMAD.WIDE.U32 UR10, UR6, UR42, URZ ;  /* 0x0000002a060a72a5 */ /* 0x000fe4000f8e00ff */
[----:B------:R-:W-:Y:S02]  /*4eb0*/  USEL UR5, UR38, UR12, !UP1 ;  /* 0x0000000c26057287 */ /* 0x000fe4000c800000 */
[----:B------:R-:W-:Y:S02]  /*4ec0*/  UIMAD UR8, UR40, UR7, URZ ;  /* 0x00000007280872a4 */ /* 0x000fe4000f8e02ff */
[----:B------:R-:W-:Y:S03]  /*4ed0*/  UISETP.GE.AND UP0, UPT, UR6, UR4, UPT ;  /* 0x000000040600728c */ /* 0x000fe6000bf06270 */
[----:B------:R-:W-:Y:S01]  /*4ee0*/  UMOV UR4, UR11 ;  /* 0x0000000b00047c82 */ /* 0x000fe20008000000 */
[----:B------:R-:W-:Y:S02]  /*4ef0*/  UISETP.GE.OR UP0, UPT, UR5, UR8, UP0 ;  /* 0x000000080500728c */ /* 0x000fe40008706670 */
[----:B------:R-:W-:Y:S02]  /*4f00*/  USHF.R.U32.HI UR4, URZ, UR43, UR4 ;  /* 0x0000002bff047299 */ /* 0x000fe40008011604 */
[----:B------:R-:W-:Y:S02]  /*4f10*/  UIMAD.WIDE.U32 UR8, UR5, UR42, URZ ;  /* 0x0000002a050872a5 */ /* 0x000fe4000f8e00ff */
[----:B------:R-:W-:Y:S02]  /*4f20*/  USEL UR11, UR6, UR4, !UP2 ;  /* 0x00000004060b7287 */ /* 0x000fe4000d000000 */
[----:B------:R-:W-:Y:S02]  /*4f30*/  UIADD3 UR8, UPT, UPT, -UR5, URZ, URZ ;  /* 0x000000ff05087290 */ /* 0x000fe4000fffe1ff */
[----:B------:R-:W-:Y:S01]  /*4f40*/  UIADD3 UR10, UPT, UPT, -UR11, URZ, URZ ;  /* 0x000000ff0b0a7290 */ /* 0x000fe2000fffe1ff */
[----:B------:R-:W-:Y:S01]  /*4f50*/  @!UP0 UMOV UR4, UR9 ;  /* 0x0000000900048c82 */ /* 0x000fe20008000000 */
[----:B------:R-:W-:Y:S02]  /*4f60*/  UIADD3 UR9, UPT, UPT, -UR6, URZ, URZ ;  /* 0x000000ff06097290 */ /* 0x000fe4000fffe1ff */
[----:B------:R-:W-:Y:S02]  /*4f70*/  @!UP0 USHF.R.U32.HI UR4, URZ, UR43, UR4 ;  /* 0x0000002bff048299 */ /* 0x000fe40008011604 */
[----:B------:R-:W-:Y:S02]  /*4f80*/  UIMAD UR10, UR40, UR10, UR6 ;  /* 0x0000000a280a72a4 */ /* 0x000fe4000f8e0206 */
[----:B------:R-:W-:Y:S04]  /*4f90*/  @!UP0 USEL UR4, UR5, UR4, !UP2 ;  /* 0x0000000405048287 */ /* 0x000fe8000d000000 */
[----:B------:R-:W-:Y:S02]  /*4fa0*/  @!UP0 UIMAD UR10, UR7, UR10, UR4 ;  /* 0x0000000a070a82a4 */ /* 0x000fe4000f8e0204 */
[----:B------:R-:W-:Y:S02]  /*4fb0*/  @!UP0 UIADD3 UR11, UPT, UPT, UR11, -UR4, URZ ;  /* 0x800000040b0b8290 */ /* 0x000fe4000fffe0ff */
[----:B------:R-:W-:Y:S02]  /*4fc0*/  UIMAD UR7, UR41, UR8, UR38 ;  /* 0x00000008290772a4 */ /* 0x000fe4000f8e0226 */
[----:B------:R-:W-:Y:S02]  /*4fd0*/  @!UP0 UIMAD UR6, UR11, UR40, UR5 ;  /* 0x000000280b0682a4 */ /* 0x000fe4000f8e0205 */
[----:B------:R-:W-:Y:S01]  /*4fe0*/  UIMAD UR4, UR54, UR9, UR37 ;  /* 0x00000009360472a4 */ /* 0x000fe2000f8e0225 */
[----:B------:R-:W-:Y:S02]  /*4ff0*/  @!UP0 UMOV UR5, UR10 ;  /* 0x0000000a00058c82 */ /* 0x000fe40008000000 */
[----:B------:R-:W-:Y:S02]  /*5000*/  UIMAD UR38, UR5, UR41, UR7 ;  /* 0x00000029052672a4 */ /* 0x000fe4000f8e0207 */
[----:B------:R-:W-:Y:S11]  /*5010*/  UIMAD UR37, UR6, UR54, UR4 ;  /* 0x00000036062572a4 */ /* 0x000ff6000f8e0204 */
[----:B------:R-:W-:Y:S01]  /*5020*/  @!UPT UIADD3 URZ, UPT, UPT, URZ, URZ, URZ ;  /* 0x000000fffffff290 */ /* 0x000fe2000fffe0ff */
.L_x_85:
[----:B------:R-:W-:Y:S01]  /*5030*/  UISETP.NE.AND UP0, UPT, UR39, 0x1, UPT ;  /* 0x000000012700788c */ /* 0x000fe2000bf05270 */
[----:B------:R-:W-:Y:S10]  /*5040*/  IADD3 R82, PT, PT, R82, 0x1, RZ ;  /* 0x0000000152527810 */ /* 0x000ff40007ffe0ff */
[----:B------:R-:W2:Y:S01]  /*5050*/  @!UP0 LDCU.128 UR12, c[0x0][0xb10] ;  /* 0x00016200ff0c87ac */ /* 0x000ea20008000c00 */
[----:B------:R-:W3:Y:S01]  /*5060*/  @!UP0 LDCU UR5, c[0x0][0xb0c] ;  /* 0x00016180ff0587ac */ /* 0x000ee20008000800 */
[----:B------:R-:W4:Y:S01]  /*5070*/  @!UP0 LDCU UR10, c[0x0][0xb20] ;  /* 0x00016400ff0a87ac */ /* 0x000f220008000800 */
[----:B--2---:R-:W-:Y:S02]  /*5080*/  UIMAD.WIDE.U32 UR8, UR38, UR12, URZ ;  /* 0x0000000c260872a5 */ /* 0x004fe4000f8e00ff */
[----:B------:R-:W-:Y:S02]  /*5090*/  UIMAD.WIDE.U32 UR6, UR37, UR15, URZ ;  /* 0x0000000f250672a5 */ /* 0x000fe4000f8e00ff */
[----:B------:R-:W-:Y:S03]  /*50a0*/  @!UP0 UISETP.NE.AND UP1, UPT, UR14, 0x1, UPT ;  /* 0x000000010e00888c */ /* 0x000fe6000bf25270 */
[----:B------:R-:W-:Y:S01]  /*50b0*/  @!UP0 UMOV UR4, UR9 ;  /* 0x0000000900048c82 */ /* 0x000fe20008000000 */
[----:B---3--:R-:W-:Y:S02]  /*50c0*/  @!UP0 UISETP.NE.AND UP2, UPT, UR5, 0x1, UPT ;  /* 0x000000010500888c */ /* 0x008fe4000bf45270 */
[----:B------:R-:W-:Y:S01]  /*50d0*/  @!UP0 USHF.R.U32.HI UR4, URZ, UR13, UR4 ;  /* 0x0000000dff048299 */ /* 0x000fe20008011604 */
[----:B------:R-:W-:Y:S02]  /*50e0*/  @!UP0 UMOV UR6, UR7 ;  /* 0x0000000700068c82 */ /* 0x000fe40008000000 */
[----:B----4-:R-:W-:Y:S02]  /*50f0*/  @!UP0 USHF.R.U32.HI UR6, URZ, UR10, UR6 ;  /* 0x0000000aff068299 */ /* 0x010fe40008011606 */
[----:B------:R-:W-:Y:S02]  /*5100*/  @!UP0 USEL UR7, UR38, UR4, !UP2 ;  /* 0x0000000426078287 */ /* 0x000fe4000d000000 */
[----:B------:R-:W-:Y:S04]  /*5110*/  @!UP0 USEL UR6, UR37, UR6, !UP1 ;  /* 0x0000000625068287 */ /* 0x000fe8000c800000 */
[----:B------:R-:W-:Y:S02]  /*5120*/  @!UP0 UIADD3 UR4, UPT, UPT, -UR7, UR6, URZ ;  /* 0x0000000607048290 */ /* 0x000fe4000fffe1ff */
[----:B------:R-:W-:Y:S02]  /*5130*/  @!UP0 UIADD3 UR6, UPT, UPT, UR7, -UR6, URZ ;  /* 0x8000000607068290 */ /* 0x000fe4000fffe0ff */
[----:B------:R-:W-:Y:S02]  /*5140*/  @!UP0 UIMAD UR38, UR4, UR5, UR38 ;  /* 0x00000005042682a4 */ /* 0x000fe4000f8e0226 */
[----:B------:R-:W-:Y:S02]  /*5150*/  @!UP0 UIMAD UR37, UR6, UR14, UR37 ;  /* 0x0000000e062582a4 */ /* 0x000fe4000f8e0225 */
[----:B------:R-:W-:Y:S09]  /*5160*/  ULOP3.LUT UP0, URZ, UR56, 0x1b0, URZ, 0xc0, !UPT ;  /* 0x000001b038ff7892 */ /* 0x000ff2000f80c0ff */
[----:B------:R-:W-:Y:S05]  /*5170*/  BRA.U !UP0, `(.L_x_86) ;  /* 0x0000000108407547 */ /* 0x000fea000b800000 */
[----:B------:R-:W2:Y:S01]  /*5180*/  LDCU.64 UR8, c[0x4][0x80] ;  /* 0x01001000ff0877ac */ /* 0x000ea20008000a00 */
[----:B------:R-:W-:Y:S01]  /*5190*/  MOV R3, 0x0 ;  /* 0x0000000000037802 */ /* 0x000fe20000000f00 */
[----:B------:R-:W-:Y:S02]  /*51a0*/  HFMA2 R12, -RZ, RZ, 0, 5.9604644775390625e-08 ;  /* 0x00000001ff0c7431 */ /* 0x000fe400000001ff */
[----:B------:R-:W-:Y:S02]  /*51b0*/  IMAD.MOV.U32 R8, RZ, RZ, 0x70 ;  /* 0x00000070ff087424 */ /* 0x000fe400078e00ff */
[----:B------:R-:W-:Y:S01]  /*51c0*/  IMAD.MOV.U32 R13, RZ, RZ, RZ ;  /* 0x000000ffff0d7224 */ /* 0x000fe200078e00ff */
[----:B------:R-:W3:Y:S01]  /*51d0*/  LDCU.64 UR6, c[0x4][0x88] ;  /* 0x01001100ff0677ac */ /* 0x000ee20008000a00 */
[----:B------:R-:W4:Y:S01]  /*51e0*/  LDC.64 R2, c[0x4][R3] ;  /* 0x0100000003027b82 */ /* 0x000f220000000a00 */
[----:B------:R-:W1:Y:S01]  /*51f0*/  LDCU.64 UR4, c[0x4][0x8] ;  /* 0x01000100ff0477ac */ /* 0x000e620008000a00 */
[----:B--2---:R-:W-:Y:S01]  /*5200*/  MOV R5, UR9 ;  /* 0x0000000900057c02 */ /* 0x004fe20008000f00 */
[----:B------:R-:W-:Y:S01]  /*5210*/  IMAD.U32 R4, RZ, RZ, UR8 ;  /* 0x00000008ff047e24 */ /* 0x000fe2000f8e00ff */
[----:B---3--:R-:W-:Y:S01]  /*5220*/  MOV R7, UR7 ;  /* 0x0000000700077c02 */ /* 0x008fe20008000f00 */
[----:B------:R-:W-:Y:S01]  /*5230*/  IMAD.U32 R6, RZ, RZ, UR6 ;  /* 0x00000006ff067e24 */ /* 0x000fe2000f8e00ff */
[----:B-1----:R-:W-:Y:S01]  /*5240*/  MOV R11, UR5 ;  /* 0x00000005000b7c02 */ /* 0x002fe20008000f00 */
[----:B------:R-:W-:Y:S02]  /*5250*/  IMAD.U32 R10, RZ, RZ, UR4 ;  /* 0x00000004ff0a7e24 */ /* 0x000fe4000f8e00ff */
[----:B------:R-:W-:Y:S07]  /*5260*/  LEPC R20, `(.L_x_86) ;  /* 0x000000001014794e */ /* 0x000fee0000000000 */
[----:B----45:R-:W-:Y:S05]  /*5270*/  CALL.ABS.NOINC R2 ;  /* 0x0000000002007343 */ /* 0x030fea0003c00000 */
.L_x_86:
[----:B------:R-:W-:Y:S01]  /*5280*/  LOP3.LUT P0, RZ, R86, 0x1b0, RZ, 0xc0, !PT ;  /* 0x000001b056ff7812 */ /* 0x000fe2000780c0ff */
[----:B------:R-:W-:Y:S11]  /*5290*/  BSSY.RECONVERGENT B6, `(.L_x_87) ;  /* 0x0000013000067945 */ /* 0x000ff60003800200 */
[----:B------:R-:W-:Y:S01]  /*52a0*/  @!UPT UIADD3 URZ, UPT, UPT, URZ, URZ, URZ ;  /* 0x000000fffffff290 */ /* 0x000fe2000fffe0ff */
[----:B------:R-:W-:Y:S05]  /*52b0*/  @!P0 BRA `(.L_x_88) ;  /* 0x0000000000408947 */ /* 0x000fea0003800000 */
        /* <DEDUP_REMOVED lines=16> */
.L_x_88:
[----:B------:R-:W-:Y:S05]  /*53c0*/  BSYNC.RECONVERGENT B6 ;  /* 0x0000000000067941 */ /* 0x000fea0003800200 */
.L_x_87:
[----:B------:R-:W-:Y:S01]  /*53d0*/  ISETP.NE.U32.AND P3, PT, R76, RZ, PT ;  /* 0x000000ff4c00720c */ /* 0x000fe20003f65070 */
[----:B------:R-:W-:Y:S01]  /*53e0*/  UISETP.NE.AND UP1, UPT, UR61, URZ, UPT ;  /* 0x000000ff3d00728c */ /* 0x000fe2000bf25270 */
[----:B------:R-:W-:Y:S02]  /*53f0*/  ISETP.NE.U32.AND P4, PT, R72, RZ, PT ;  /* 0x000000ff4800720c */ /* 0x000fe40003f85070 */
[----:B------:R-:W-:Y:S02]  /*5400*/  ISETP.NE.AND.EX P3, PT, R77, RZ, PT, P3 ;  /* 0x000000ff4d00720c */ /* 0x000fe40003f65330 */
[----:B------:R-:W-:Y:S02]  /*5410*/  PLOP3.LUT P1, PT, PT, PT, PT, 0x8, 0x80 ;  /* 0x000000000080781c */ /* 0x000fe40003f2e170 */
[----:B------:R-:W-:Y:S02]  /*5420*/  PLOP3.LUT P0, PT, PT, PT, UP1, 0x80, 0x8 ;  /* 0x000000000008781c */ /* 0x000fe40003f0f018 */
[----:B------:R-:W-:Y:S02]  /*5430*/  ISETP.NE.AND.EX P4, PT, R73, RZ, PT, P4 ;  /* 0x000000ff4900720c */ /* 0x000fe40003f85340 */
[----:B------:R-:W2:Y:S09]  /*5440*/  @UP1 LDCU.64 UR4, c[0x0][0x888] ;  /* 0x00011100ff0417ac */ /* 0x000eb20008000a00 */
[----:B------:R-:W-:Y:S01]  /*5450*/  @P0 PLOP3.LUT P1, PT, P3, PT, PT, 0x80, 0x8 ;  /* 0x000000000008081c */ /* 0x000fe20001f2f070 */
[----:B--2---:R-:W-:Y:S04]  /*5460*/  @UP1 UISETP.NE.U32.AND UP0, UPT, UR4, URZ, UPT ;  /* 0x000000ff0400128c */ /* 0x004fe8000bf05070 */
[----:B------:R-:W-:Y:S04]  /*5470*/  @UP1 UISETP.NE.AND.EX UP0, UPT, UR5, URZ, UPT, UP0 ;  /* 0x000000ff0500128c */ /* 0x000fe8000bf05300 */
[----:B------:R-:W-:Y:S01]  /*5480*/  @UP1 USEL UR4, URZ, 0xffffffff, UP0 ;  /* 0xffffffffff041887 */ /* 0x000fe20008000000 */
[----:B------:R-:W-:Y:S11]  /*5490*/  @!P3 BRA `(.L_x_89) ;  /* 0x000000000030b947 */ /* 0x000ff60003800000 */
[----:B------:R-:W-:Y:S01]  /*54a0*/  ISETP.NE.U32.AND P2, PT, R74, RZ, PT ;  /* 0x000000ff4a00720c */ /* 0x000fe20003f45070 */
[----:B------:R-:W2:Y:S01]  /*54b0*/  LDCU.64 UR6, c[0x0][0x358] ;  /* 0x00006b00ff0677ac */ /* 0x000ea20008000a00 */
[----:B------:R-:W-:Y:S02]  /*54c0*/  IMAD.MOV.U32 R80, RZ, RZ, 0x1 ;  /* 0x00000001ff507424 */ /* 0x000fe400078e00ff */
[----:B------:R-:W-:Y:S11]  /*54d0*/  ISETP.NE.AND.EX P2, PT, R75, RZ, PT, P2 ;  /* 0x000000ff4b00720c */ /* 0x000ff60003f45320 */
[----:B------:R-:W-:Y:S02]  /*54e0*/  @!UPT UIADD3 URZ, UPT, UPT, URZ, URZ, URZ ;  /* 0x000000fffffff290 */ /* 0x000fe4000fffe0ff */
[----:B------:R-:W3:Y:S01]  /*54f0*/  @P2 LDC.64 R2, c[0x0][0x888] ;  /* 0x00022200ff022b82 */ /* 0x000ee20000000a00 */
[----:B-1----:R-:W-:Y:S04]  /*5500*/  @P2 IMAD R0, R76, UR36, RZ ;  /* 0x000000244c002c24 */ /* 0x002fe8000f8e02ff */
[----:B---3--:R-:W-:Y:S04]  /*5510*/  @P2 IMAD.WIDE R2, R0, 0x4, R2 ;  /* 0x0000000400022825 */ /* 0x008fe800078e0202 */
[----:B------:R-:W-:Y:S01]  /*5520*/  HFMA2 R0, -RZ, RZ, 0, 5.9604644775390625e-08 ;  /* 0x00000001ff007431 */ /* 0x000fe200000001ff */
[----:B--2--5:R2:W5:Y:S04]  /*5530*/  @P2 LDG.E R39, desc[UR6][R2.64] ;  /* 0x0000000602272981 */ /* 0x024568000c1e1900 */
[----:B------:R-:W-:Y:S01]  /*5540*/  @!P2 PRMT R80, R0, 0x7610, R80 ;  /* 0x000076100050a816 */ /* 0x000fe20000000050 */
[----:B--2---:R-:W3:Y:S06]  /*5550*/  @!P2 LDC R39, c[0x0][0x880] ;  /* 0x00022000ff27ab82 */ /* 0x004eec0000000800 */
.L_x_89:
[----:B------:R-:W-:Y:S05]  /*5560*/  @!P4 BRA `(.L_x_90) ;  /* 0x000000000024c947 */ /* 0x000fea0003800000 */
[----:B------:R-:W-:Y:S01]  /*5570*/  ISETP.NE.U32.AND P2, PT, R70, RZ, PT ;  /* 0x000000ff4600720c */ /* 0x000fe20003f45070 */
[----:B------:R-:W2:Y:S03]  /*5580*/  LDCU.64 UR6, c[0x0][0x358] ;  /* 0x00006b00ff0677ac */ /* 0x000ea60008000a00 */
[----:B------:R-:W-:Y:S11]  /*5590*/  ISETP.NE.AND.EX P2, PT, R71, RZ, PT, P2 ;  /* 0x000000ff4700720c */ /* 0x000ff60003f45320 */
[----:B------:R-:W-:Y:S02]  /*55a0*/  @!UPT UIADD3 URZ, UPT, UPT, URZ, URZ, URZ ;  /* 0x000000fffffff290 */ /* 0x000fe4000fffe0ff */
[----:B------:R-:W4:Y:S01]  /*55b0*/  @P2 LDC.64 R2, c[0x0][0x8a8] ;  /* 0x00022a00ff022b82 */ /* 0x000f220000000a00 */
[----:B-1----:R-:W-:Y:S04]  /*55c0*/  @P2 IMAD R0, R72, UR36, RZ ;  /* 0x0000002448002c24 */ /* 0x002fe8000f8e02ff */
[----:B----4-:R-:W-:Y:S05]  /*55d0*/  @P2 IMAD.WIDE R2, R0, 0x4, R2 ;  /* 0x0000000400022825 */ /* 0x010fea00078e0202 */
[----:B--2--5:R2:W5:Y:S02]  /*55e0*/  @P2 LDG.E R38, desc[UR6][R2.64] ;  /* 0x0000000602262981 */ /* 0x024564000c1e1900 */
[----:B--2---:R-:W4:Y:S02]  /*55f0*/  @!P2 LDC R38, c[0x0][0x8a0] ;  /* 0x00022800ff26ab82 */ /* 0x004f240000000800 */
.L_x_90:
[----:B---3-5:R-:W-:Y:S01]  /*5600*/  @P0 ISETP.NE.AND P4, PT, R39, RZ, PT ;  /* 0x000000ff2700020c */ /* 0x028fe20003f85270 */
[----:B-1----:R-:W-:Y:S01]  /*5610*/  IMAD.U32 R0, RZ, RZ, UR4 ;  /* 0x00000004ff007e24 */ /* 0x002fe2000f8e00ff */
[----:B------:R-:W-:Y:S01]  /*5620*/  @P0 LOP3.LUT P2, RZ, R80, 0xff, RZ, 0xc0, !PT ;  /* 0x000000ff50ff0812 */ /* 0x000fe2000784c0ff */
[----:B------:R-:W-:Y:S01]  /*5630*/  BSSY B1, `(.L_x_91) ;  /* 0x0000039000017945 */ /* 0x000fe20003800000 */
[----:B------:R-:W-:Y:S02]  /*5640*/  @P0 SEL R2, RZ, 0xffffffff, P4 ;  /* 0xffffffffff020807 */ /* 0x000fe40002000000 */
[----:B------:R-:W-:Y:S02]  /*5650*/  CS2R R46, SRZ ;  /* 0x00000000002e7805 */ /* 0x000fe4000001ff00 */
[----:B------:R-:W-:Y:S02]  /*5660*/  LEA R16, R36, UR44, 0x3 ;  /* 0x0000002c24107c11 */ /* 0x000fe4000f8e18ff */
[----:B------:R-:W-:Y:S02]  /*5670*/  CS2R R44, SRZ ;  /* 0x00000000002c7805 */ /* 0x000fe4000001ff00 */
[----:B------:R-:W-:Y:S02]  /*5680*/  @P1 SEL R2, R0, R2, !P2 ;  /* 0x0000000200021207 */ /* 0x000fe40005000000 */
[----:B------:R-:W-:Y:S02]  /*5690*/  CS2R R42, SRZ ;  /* 0x00000000002a7805 */ /* 0x000fe4000001ff00 */
[----:B------:R-:W-:Y:S02]  /*56a0*/  SHF.L.U32 R3, R85, 0x1f, RZ ;  /* 0x0000001f55037819 */ /* 0x000fe400000006ff */
[----:B------:R-:W-:Y:S02]  /*56b0*/  CS2R R40, SRZ ;  /* 0x0000000000287805 */ /* 0x000fe4000001ff00 */
[----:B------:R-:W-:Y:S02]  /*56c0*/  @P0 LOP3.LUT R2, R2, 0x1, RZ, 0xc0, !PT ;  /* 0x0000000102020812 */ /* 0x000fe400078ec0ff */
[----:B------:R-:W-:Y:S02]  /*56d0*/  PLOP3.LUT P5, PT, PT, PT, PT, 0x8, 0x80 ;  /* 0x000000000080781c */ /* 0x000fe40003fae170 */
[----:B------:R-:W-:Y:S02]  /*56e0*/  ISETP.NE.U32.OR P1, PT, R2, 0x1, !P0 ;  /* 0x000000010200780c */ /* 0x000fe40004725470 */
[----:B------:R-:W-:Y:S11]  /*56f0*/  LEA.HI R2, R36, R36, RZ, 0x1 ;  /* 0x0000002424027211 */ /* 0x000ff600078f08ff */
[----:B------:R-:W-:Y:S04]  /*5700*/  @P1 SHF.L.U32 R0, R83, 0x1f, RZ ;  /* 0x0000001f53001819 */ /* 0x000fe800000006ff */
[----:B------:R1:W2:Y:S01]  /*5710*/  @P1 SYNCS.PHASECHK.TRANS64.TRYWAIT P0, [UR44+0x40], R0 ;  /* 0x00004000ff0015a7 */ /* 0x0002a2000800112c */
[----:B------:R3:W3:Y:S01]  /*5720*/  SYNCS.PHASECHK.TRANS64.TRYWAIT P4, [R16+URZ+0x80], R3 ;  /* 0x00008003100075a7 */ /* 0x0006e200080811ff */
[C---:B-1----:R-:W-:Y:S01]  /*5730*/  IMAD.SHL.U32 R0, R2.reuse, 0x20, RZ ;  /* 0x0000002002007824 */ /* 0x042fe200078e00ff */
[----:B------:R-:W-:Y:S04]  /*5740*/  LOP3.LUT R2, R2, 0xffe, RZ, 0xc0, !PT ;  /* 0x00000ffe02027812 */ /* 0x000fe800078ec0ff */
[----:B------:R-:W-:Y:S01]  /*5750*/  LOP3.LUT R0, R0, 0xffffffc0, RZ, 0xc0, !PT ;  /* 0xffffffc000007812 */ /* 0x000fe200078ec0ff */
[----:B------:R-:W-:Y:S04]  /*5760*/  IMAD.IADD R2, R36, 0x1, -R2 ;  /* 0x0000000124027824 */ /* 0x000fe800078e0a02 */
[----:B------:R-:W-:Y:S04]  /*5770*/  IMAD.IADD R0, R37, 0x1, R0 ;  /* 0x0000000125007824 */ /* 0x000fe800078e0200 */
[----:B------:R-:W-:Y:S01]  /*5780*/  IMAD R2, R2, 0x100000, R0 ;  /* 0x0010000002027824 */ /* 0x000fe200078e0200 */
[----:B--2---:R-:W-:Y:S01]  /*5790*/  @P1 PLOP3.LUT P5, PT, P0, PT, PT, 0x8, 0x80 ;  /* 0x000000000080181c */ /* 0x004fe200007ae170 */
[----:B------:R-:W-:Y:S01]  /*57a0*/  @!UPT UIADD3 URZ, UPT, UPT, URZ, URZ, URZ ;  /* 0x000000fffffff290 */ /* 0x000fe2000fffe0ff */
[----:B---3--:R-:W-:Y:S11]  /*57b0*/  @!P1 BRA `(.L_x_92) ;  /* 0x0000000000809947 */ /* 0x008ff60003800000 */
[----:B------:R-:W-:Y:S01]  /*57c0*/  ISETP.NE.U32.AND P0, PT, RZ, UR58, PT ;  /* 0x0000003aff007c0c */ /* 0x000fe2000bf05070 */
[----:B------:R-:W-:Y:S01]  /*57d0*/  BSSY B0, `(.L_x_93) ;  /* 0x0000012000007945 */ /* 0x000fe20003800000 */
[----:B------:R-:W-:Y:S02]  /*57e0*/  ISETP.NE.AND P2, PT, R39, RZ, PT ;  /* 0x000000ff2700720c */ /* 0x000fe40003f45270 */
[----:B------:R-:W-:Y:S02]  /*57f0*/  CS2R R42, SRZ ;  /* 0x00000000002a7805 */ /* 0x000fe4000001ff00 */
[----:B------:R-:W-:Y:S02]  /*5800*/  ISETP.NE.AND.EX P0, PT, RZ, UR59, PT, P0 ;  /* 0x0000003bff007c0c */ /* 0x000fe4000bf05300 */
[----:B------:R-:W-:Y:S02]  /*5810*/  CS2R R40, SRZ ;  /* 0x0000000000287805 */ /* 0x000fe4000001ff00 */
[----:B------:R-:W-:Y:S02]  /*5820*/  LOP3.LUT P1, RZ, R80, 0xff, RZ, 0xc0, !PT ;  /* 0x000000ff50ff7812 */ /* 0x000fe4000782c0ff */
[----:B------:R-:W-:Y:S02]  /*5830*/  CS2R R46, SRZ ;  /* 0x00000000002e7805 */ /* 0x000fe4000001ff00 */
[----:B------:R-:W-:Y:S02]  /*5840*/  SEL R0, RZ, 0xffffffff, P2 ;  /* 0xffffffffff007807 */ /* 0x000fe40001000000 */
[----:B------:R-:W-:Y:S02]  /*5850*/  CS2R R44, SRZ ;  /* 0x00000000002c7805 */ /* 0x000fe4000001ff00 */
[----:B------:R-:W-:Y:S04]  /*5860*/  SEL R4, RZ, 0xffffffff, P0 ;  /* 0xffffffffff047807 */ /* 0x000fe80000000000 */
[----:B------:R-:W-:Y:S04]  /*5870*/  @P3 SEL R0, R4, R0, !P1 ;  /* 0x0000000004003207 */ /* 0x000fe80004800000 */
[----:B------:R-:W-:Y:S04]  /*5880*/  LOP3.LUT R0, R0, 0x1, RZ, 0xc0, !PT ;  /* 0x0000000100007812 */ /* 0x000fe800078ec0ff */
[----:B------:R-:W-:Y:S01]  /*5890*/  ISETP.NE.U32.AND P0, PT, R0, 0x1, PT ;  /* 0x000000010000780c */ /* 0x000fe20003f05070 */
[----:B------:R-:W-:Y:S01]  /*58a0*/  @!UPT UIADD3 URZ, UPT, UPT, URZ, URZ, URZ ;  /* 0x000000fffffff290 */ /* 0x000fe2000fffe0ff */
[----:B------:R-:W-:Y:S11]  /*58b0*/  @!P5 BRA `(.L_x_94) ;  /* 0x00000000000cd947 */ /* 0x000ff60003800000 */
[----:B------:R-:W-:Y:S04]  /*58c0*/  SHF.L.U32 R4, R83, 0x1f, RZ ;  /* 0x0000001f53047819 */ /* 0x000fe800000006ff */
[----:B------:R-:W1:Y:S02]  /*58d0*/  SYNCS.PHASECHK.TRANS64.TRYWAIT P1, [UR44+0x40], R4 ;  /* 0x00004004ff0075a7 */ /* 0x000e64000802112c */
[----:B-1----:R-:W-:Y:S05]  /*58e0*/  @!P1 BRA `(.L_x_95) ;  /* 0x00000014006c9947 */ /* 0x002fea0003800000 */
.L_x_94:
[----:B------:R-:W-:Y:S05]  /*58f0*/  BSYNC B0 ;  /* 0x0000000000007941 */ /* 0x000fea0003800000 */
.L_x_93:
[----:B------:R2:W3:Y:S01]  /*5900*/  @P0 LDS.128 R40, [R79+UR44+0x200] ;  /* 0x0002002c4f280984 */ /* 0x0004e20008000c00 */
[----:B------:R-:W-:Y:S01]  /*5910*/  UIADD3 UR4, UPT, UPT, UR44, 0x48, URZ ;  /* 0x000000482c047890 */ /* 0x000fe2000fffe0ff */
[----:B------:R-:W-:Y:S02]  /*5920*/  LOP3.LUT R83, R83, 0x1, RZ, 0x3c, !PT ;  /* 0x0000000153537812 */ /* 0x000fe400078e3cff */
[----:B------:R2:W1:Y:S01]  /*5930*/  @P0 LDS.128 R44, [R78+0x10] ;  /* 0x000010004e2c0984 */ /* 0x0004620000000c00 */
[----:B------:R-:W-:Y:S01]  /*5940*/  UPRMT UR4, UR48, 0x654, UR4 ;  /* 0x0000065430047896 */ /* 0x000fe20008000004 */
[----:B------:R-:W-:Y:S01]  /*5950*/  @!PT LDS RZ, [RZ] ;  /* 0x00000000fffff984 */ /* 0x000fe20000000800 */
[----:B------:R-:W-:Y:S01]  /*5960*/  @!PT LDS RZ, [RZ] ;  /* 0x00000000fffff984 */ /* 0x000fe20000000800 */
[----:B------:R-:W-:Y:S01]  /*5970*/  @!PT LDS RZ, [RZ] ;  /* 0x00000000fffff984 */ /* 0x000fe20000000800 */
[----:B------:R-:W-:Y:S01]  /*5980*/  @!PT LDS RZ, [RZ] ;  /* 0x00000000fffff984 */ /* 0x000fe20000000800 */
[----:B------:R5:W-:Y:S06]  /*5990*/  MEMBAR.ALL.CTA ;  /* 0x0000000000007992 */ /* 0x000bec0000008000 */
[----:B-----5:R-:W5:Y:S02]  /*59a0*/  FENCE.VIEW.ASYNC.S ;  /* 0x00000000000073c6 */ /* 0x020f640000000000 */
[----:B-----5:R-:W-:Y:S03]  /*59b0*/  SYNCS.ARRIVE.TRANS64.RED.A1T0 RZ, [UR4], RZ ;  /* 0x000000ffffff79a7 */ /* 0x020fe60008100404 */
.L_x_92:
[----:B------:R-:W-:Y:S05]  /*59c0*/  BSYNC B1 ;  /* 0x0000000000017941 */ /* 0x000fea0003800000 */
.L_x_91:
[----:B-1----:R-:W-:Y:S04]  /*59d0*/  SHF.R.U32.HI R0, RZ, 0x15, R2 ;  /* 0x00000015ff007819 */ /* 0x002fe80000011602 */
[----:B------:R-:W-:Y:S01]  /*59e0*/  LOP3.LUT P0, RZ, R0, 0x3, R81, 0x48, !PT ;  /* 0x0000000300ff7812 */ /* 0x000fe20007804851 */
[----:B------:R-:W-:Y:S01]  /*59f0*/  @!UPT UIADD3 URZ, UPT, UPT, URZ, URZ, URZ ;  /* 0x000000fffffff290 */ /* 0x000fe2000fffe0ff */
[----:B------:R-:W-:Y:S11]  /*5a00*/  @P4 BRA `(.L_x_96) ;  /* 0x0000000000084947 */ /* 0x000ff60003800000 */
[----:B------:R-:W1:Y:S02]  /*5a10*/  SYNCS.PHASECHK.TRANS64.TRYWAIT P1, [R16+URZ+0x80], R3 ;  /* 0x00008003100075a7 */ /* 0x000e6400080211ff */
[----:B-1----:R-:W-:Y:S05]  /*5a20*/  @!P1 BRA `(.L_x_97) ;  /* 0x0000001400349947 */ /* 0x002fea0003800000 */
.L_x_96:
[----:B------:R-:W-:Y:S05]  /*5a30*/  @!P0 BRA `(.L_x_98) ;  /* 0x0000000000408947 */ /* 0x000fea0003800000 */
[----:B------:R-:W1:Y:S01]  /*5a40*/  LDCU.64 UR8, c[0x4][0x70] ;  /* 0x01000e00ff0877ac */ /* 0x000e620008000a00 */
[----:B------:R-:W-:Y:S01]  /*5a50*/  MOV R15, 0x0 ;  /* 0x00000000000f7802 */ /* 0x000fe20000000f00 */
[----:B------:R-:W-:Y:S02]  /*5a60*/  HFMA2 R12, -RZ, RZ, 0, 5.9604644775390625e-08 ;  /* 0x00000001ff0c7431 */ /* 0x000fe400000001ff */
[----:B------:R-:W-:Y:S02]  /*5a70*/  IMAD.MOV.U32 R8, RZ, RZ, 0x192 ;  /* 0x00000192ff087424 */ /* 0x000fe400078e00ff */
[----:B------:R-:W-:Y:S01]  /*5a80*/  IMAD.MOV.U32 R13, RZ, RZ, RZ ;  /* 0x000000ffff0d7224 */ /* 0x000fe200078e00ff */
[----:B------:R-:W5:Y:S01]  /*5a90*/  LDCU.64 UR6, c[0x4][0x78] ;  /* 0x01000f00ff0677ac */ /* 0x000f620008000a00 */
[----:B------:R-:W2:Y:S01]  /*5aa0*/  LDC.64 R14, c[0x4][R15] ;  /* 0x010000000f0e7b82 */ /* 0x000ea20000000a00 */
[----:B------:R-:W3:Y:S01]  /*5ab0*/  LDCU.64 UR4, c[0x4][0x10] ;  /* 0x01000200ff0477ac */ /* 0x000ee20008000a00 */
[----:B-1----:R-:W-:Y:S01]  /*5ac0*/  MOV R5, UR9 ;  /* 0x0000000900057c02 */ /* 0x002fe20008000f00 */
[----:B------:R-:W-:Y:S01]  /*5ad0*/  IMAD.U32 R4, RZ, RZ, UR8 ;  /* 0x00000008ff047e24 */ /* 0x000fe2000f8e00ff */
[----:B-----5:R-:W-:Y:S01]  /*5ae0*/  MOV R7, UR7 ;  /* 0x0000000700077c02 */ /* 0x020fe20008000f00 */
[----:B------:R-:W-:Y:S01]  /*5af0*/  IMAD.U32 R6, RZ, RZ, UR6 ;  /* 0x00000006ff067e24 */ /* 0x000fe2000f8e00ff */
[----:B---3--:R-:W-:Y:S01]  /*5b00*/  MOV R11, UR5 ;  /* 0x00000005000b7c02 */ /* 0x008fe20008000f00 */
[----:B------:R-:W-:Y:S02]  /*5b10*/  IMAD.U32 R10, RZ, RZ, UR4 ;  /* 0x00000004ff0a7e24 */ /* 0x000fe4000f8e00ff */
[----:B------:R-:W-:Y:S07]  /*5b20*/  LEPC R20, `(.L_x_98) ;  /* 0x000000001014794e */ /* 0x000fee0000000000 */
[----:B--2-4-:R-:W-:Y:S05]  /*5b30*/  CALL.ABS.NOINC R14 ;  /* 0x000000000e007343 */ /* 0x014fea0003c00000 */
.L_x_98:
[----:B------:R-:W-:Y:S01]  /*5b40*/  LOP3.LUT P0, RZ, R69, 0x60, RZ, 0xc0, !PT ;  /* 0x0000006045ff7812 */ /* 0x000fe2000780c0ff */
[----:B------:R-:W-:Y:S05]  /*5b50*/  WARPSYNC.ALL ;  /* 0x0000000000007948 */ /* 0x000fea0003800000 */
[----:B---3--:R-:W-:Y:S01]  /*5b60*/  IMAD.SHL.U32 R66, R41, 0x100, RZ ;  /* 0x0000010029427824 */ /* 0x008fe200078e00ff */
[----:B------:R-:W-:Y:S01]  /*5b70*/  R2UR UR4, R2 ;  /* 0x00000000020472ca */ /* 0x000fe200000e0000 */
[----:B------:R-:W-:Y:S01]  /*5b80*/  IMAD.SHL.U32 R60, R43, 0x100, RZ ;  /* 0x000001002b3c7824 */ /* 0x000fe200078e00ff */
[----:B------:R-:W-:Y:S01]  /*5b90*/  R2UR UR5, R16 ;  /* 0x00000000100572ca */ /* 0x000fe200000e0000 */
[----:B------:R-:W-:Y:S01]  /*5ba0*/  IMAD.SHL.U32 R48, R47, 0x100, RZ ;  /* 0x000001002f307824 */ /* 0x000fe200078e00ff */
[C---:B------:R-:W-:Y:S01]  /*5bb0*/  SHF.L.U32 R2, R40.reuse, 0x10, RZ ;  /* 0x0000001028027819 */ /* 0x040fe200000006ff */
[----:B------:R-:W-:Y:S01]  /*5bc0*/  IMAD.SHL.U32 R54, R45, 0x100, RZ ;  /* 0x000001002d367824 */ /* 0x000fe200078e00ff */
[C---:B------:R-:W-:Y:S01]  /*5bd0*/  PRMT R0, R40.reuse, 0x8880, RZ ;  /* 0x0000888028007816 */ /* 0x040fe200000000ff */
[----:B------:R-:W-:Y:S01]  /*5be0*/  BSSY.RECONVERGENT B0, `(.L_x_99) ;  /* 0x000009f000007945 */ /* 0x000fe20003800200 */
[----:B------:R-:W-:Y:S02]  /*5bf0*/  SHF.L.U32 R3, R40, 0x8, RZ ;  /* 0x0000000828037819 */ /* 0x000fe400000006ff */
[----:B------:R-:W-:Y:S02]  /*5c00*/  SHF.R.S32.HI R2, RZ, 0x18, R2 ;  /* 0x00000018ff027819 */ /* 0x000fe40000011402 */
[----:B------:R-:W-:Y:S01]  /*5c10*/  PRMT R68, R41, 0x8880, RZ ;  /* 0x0000888029447816 */ /* 0x000fe200000000ff */
[----:B------:R-:W-:Y:S01]  /*5c20*/  LDTM.16dp32bit_t0_t15.x32 R4, tmem[UR4] ;  /* 0x00000004000479ee */ /* 0x000fe20008a80000 */
[----:B------:R-:W1:Y:S01]  /*5c30*/  LDTM.16dp32bit_t16_t31.x32 R4, tmem[UR4+0x20] ;  /* 0x00002004000479ee */ /* 0x000e620008aa0000 */
[----:B------:R-:W-:Y:S01]  /*5c40*/  NOP ;  /* 0x0000000000007918 */ /* 0x000fe20000000000 */
[----:B------:R-:W-:Y:S01]  /*5c50*/  UIADD3 UR4, UPT, UPT, UR5, 0xa0, URZ ;  /* 0x000000a005047890 */ /* 0x000fe2000fffe0ff */
[----:B------:R-:W-:Y:S02]  /*5c60*/  SHF.R.S32.HI R40, RZ, 0x18, R40 ;  /* 0x00000018ff287819 */ /* 0x000fe40000011428 */
[C---:B------:R-:W-:Y:S01]  /*5c70*/  PRMT R65, R42.reuse, 0x8880, RZ ;  /* 0x000088802a417816 */ /* 0x040fe200000000ff */
[----:B------:R-:W-:Y:S01]  /*5c80*/  UPRMT UR4, UR48, 0x654, UR4 ;  /* 0x0000065430047896 */ /* 0x000fe20008000004 */
[C---:B------:R-:W-:Y:S02]  /*5c90*/  SHF.L.U32 R64, R42.reuse, 0x10, RZ ;  /* 0x000000102a407819 */ /* 0x040fe400000006ff */
[----:B------:R-:W-:Y:S02]  /*5ca0*/  SHF.L.U32 R63, R42, 0x8, RZ ;  /* 0x000000082a3f7819 */ /* 0x000fe400000006ff */
[----:B------:R-:W-:Y:S02]  /*5cb0*/  SHF.R.S32.HI R42, RZ, 0x18, R42 ;  /* 0x00000018ff2a7819 */ /* 0x000fe4000001142a */
[C---:B------:R-:W-:Y:S02]  /*5cc0*/  PRMT R62, R43.reuse, 0x8880, RZ ;  /* 0x000088802b3e7816 */ /* 0x040fe400000000ff */
[----:B-1----:R-:W-:Y:S01]  /*5cd0*/  SYNCS.ARRIVE.TRANS64.RED.A1T0 RZ, [UR4], RZ ;  /* 0x000000ffffff79a7 */ /* 0x002fe20008100404 */
[----:B------:R-:W-:Y:S02]  /*5ce0*/  SHF.L.U32 R61, R43, 0x10, RZ ;  /* 0x000000102b3d7819 */ /* 0x000fe400000006ff */
[----:B------:R-:W-:Y:S02]  /*5cf0*/  SHF.R.S32.HI R43, RZ, 0x18, R43 ;  /* 0x00000018ff2b7819 */ /* 0x000fe4000001142b */
[----:B------:R-:W-:Y:S02]  /*5d00*/  SHF.L.U32 R51, R46, 0x8, RZ ;  /* 0x000000082e337819 */ /* 0x000fe400000006ff */
[----:B------:R-:W-:Y:S01]  /*5d10*/  SHF.R.S32.HI R3, RZ, 0x18, R3 ;  /* 0x00000018ff037819 */ /* 0x000fe20000011403 */
[C---:B----4-:R-:W-:Y:S01]  /*5d20*/  IMAD R4, R38.reuse, R4, RZ ;  /* 0x0000000426047224 */ /* 0x050fe200078e02ff */
[----:B------:R-:W-:Y:S01]  /*5d30*/  SHF.L.U32 R67, R41, 0x10, RZ ;  /* 0x0000001029437819 */ /* 0x000fe200000006ff */
[C---:B------:R-:W-:Y:S01]  /*5d40*/  IMAD R5, R38.reuse, R5, RZ ;  /* 0x0000000526057224 */ /* 0x040fe200078e02ff */
[----:B------:R-:W-:Y:S01]  /*5d50*/  SHF.R.S32.HI R41, RZ, 0x18, R41 ;  /* 0x00000018ff297819 */ /* 0x000fe20000011429 */
[----:B------:R-:W-:Y:S01]  /*5d60*/  IMAD R6, R38, R6, RZ ;  /* 0x0000000626067224 */ /* 0x000fe200078e02ff */
[----:B------:R-:W-:Y:S01]  /*5d70*/  PRMT R59, R44, 0x8880, RZ ;  /* 0x000088802c3b7816 */ /* 0x000fe200000000ff */
[----:B------:R-:W-:Y:S01]  /*5d80*/  IMAD R4, R0, R39, R4 ;  /* 0x0000002700047224 */ /* 0x000fe200078e0204 */
[----:B------:R-:W-:Y:S01]  /*5d90*/  MOV R0, R68 ;  /* 0x0000004400007202 */ /* 0x000fe20000000f00 */
[----:B------:R-:W-:Y:S01]  /*5da0*/  IMAD R7, R38, R7, RZ ;  /* 0x0000000726077224 */ /* 0x000fe200078e02ff */
[----:B------:R-:W-:Y:S01]  /*5db0*/  SHF.L.U32 R58, R44, 0x10, RZ ;  /* 0x000000102c3a7819 */ /* 0x000fe200000006ff */
[-C--:B------:R-:W-:Y:S01]  /*5dc0*/  IMAD R5, R2, R39.reuse, R5 ;  /* 0x0000002702057224 */ /* 0x080fe200078e0205 */
[----:B------:R-:W-:Y:S01]  /*5dd0*/  SHF.R.S32.HI R2, RZ, 0x18, R67 ;  /* 0x00000018ff027819 */ /* 0x000fe20000011443 */
[-C--:B------:R-:W-:Y:S01]  /*5de0*/  IMAD R6, R3, R39.reuse, R6 ;  /* 0x0000002703067224 */ /* 0x080fe200078e0206 */
[----:B------:R-:W-:Y:S01]  /*5df0*/  SHF.R.S32.HI R3, RZ, 0x18, R66 ;  /* 0x00000018ff037819 */ /* 0x000fe20000011442 */
[----:B------:R-:W-:Y:S01]  /*5e00*/  IMAD R8, R38, R8, RZ ;  /* 0x0000000826087224 */ /* 0x000fe200078e02ff */
[C---:B------:R-:W-:Y:S01]  /*5e10*/  PRMT R56, R45.reuse, 0x8880, RZ ;  /* 0x000088802d387816 */ /* 0x040fe200000000ff */
[----:B------:R-:W-:Y:S01]  /*5e20*/  IMAD R7, R40, R39, R7 ;  /* 0x0000002728077224 */ /* 0x000fe200078e0207 */
[----:B------:R-:W-:Y:S01]  /*5e30*/  MOV R40, R65 ;  /* 0x0000004100287202 */ /* 0x000fe20000000f00 */
[----:B------:R-:W-:Y:S01]  /*5e40*/  IMAD R9, R38, R9, RZ ;  /* 0x0000000926097224 */ /* 0x000fe200078e02ff */
[----:B------:R-:W-:Y:S01]  /*5e50*/  SHF.L.U32 R55, R45, 0x10, RZ ;  /* 0x000000102d377819 */ /* 0x000fe200000006ff */
[-C--:B------:R-:W-:Y:S01]  /*5e60*/  IMAD R8, R0, R39.reuse, R8 ;  /* 0x0000002700087224 */ /* 0x080fe200078e0208 */
[----:B------:R-:W-:Y:S01]  /*5e70*/  PRMT R53, R46, 0x8880, RZ ;  /* 0x000088802e357816 */ /* 0x000fe200000000ff */
[----:B------:R-:W-:Y:S01]  /*5e80*/  IMAD R10, R38, R10, RZ ;  /* 0x0000000a260a7224 */ /* 0x000fe200078e02ff */
[----:B------:R-:W-:Y:S01]  /*5e90*/  SHF.R.S32.HI R45, RZ, 0x18, R45 ;  /* 0x00000018ff2d7819 */ /* 0x000fe2000001142d */
[----:B------:R-:W-:Y:S01]  /*5ea0*/  IMAD R9, R2, R39, R9 ;  /* 0x0000002702097224 */ /* 0x000fe200078e0209 */
[----:B------:R-:W-:Y:S01]  /*5eb0*/  SHF.L.U32 R52, R46, 0x10, RZ ;  /* 0x000000102e347819 */ /* 0x000fe200000006ff */
[C---:B------:R-:W-:Y:S01]  /*5ec0*/  IMAD R0, R38.reuse, R20, RZ ;  /* 0x0000001426007224 */ /* 0x040fe200078e02ff */
[C---:B------:R-:W-:Y:S01]  /*5ed0*/  PRMT R50, R47.reuse, 0x8880, RZ ;  /* 0x000088802f327816 */ /* 0x040fe200000000ff */
[C---:B------:R-:W-:Y:S01]  /*5ee0*/  IMAD R11, R38.reuse, R11, RZ ;  /* 0x0000000b260b7224 */ /* 0x040fe200078e02ff */
[----:B------:R-:W-:Y:S01]  /*5ef0*/  SHF.R.S32.HI R46, RZ, 0x18, R46 ;  /* 0x00000018ff2e7819 */ /* 0x000fe2000001142e */
[C---:B------:R-:W-:Y:S01]  /*5f00*/  IMAD R2, R38.reuse, R21, RZ ;  /* 0x0000001526027224 */ /* 0x040fe200078e02ff */
[----:B------:R-:W-:Y:S01]  /*5f10*/  SHF.L.U32 R49, R47, 0x10, RZ ;  /* 0x000000102f317819 */ /* 0x000fe200000006ff */
[C---:B------:R-:W-:Y:S01]  /*5f20*/  IMAD R20, R38.reuse, R24, RZ ;  /* 0x0000001826147224 */ /* 0x040fe200078e02ff */
[----:B------:R-:W-:Y:S01]  /*5f30*/  SHF.R.S32.HI R47, RZ, 0x18, R47 ;  /* 0x00000018ff2f7819 */ /* 0x000fe2000001142f */
[----:B------:R-:W-:Y:S01]  /*5f40*/  IMAD R21, R38, R25, RZ ;  /* 0x0000001926157224 */ /* 0x000fe200078e02ff */
[----:B------:R-:W-:Y:S01]  /*5f50*/  SHF.L.U32 R57, R44, 0x8, RZ ;  /* 0x000000082c397819 */ /* 0x000fe200000006ff */
[----:B------:R-:W-:Y:S01]  /*5f60*/  IMAD R24, R38, R28, RZ ;  /* 0x0000001c26187224 */ /* 0x000fe200078e02ff */
[----:B------:R-:W-:Y:S01]  /*5f70*/  SHF.R.S32.HI R44, RZ, 0x18, R44 ;  /* 0x00000018ff2c7819 */ /* 0x000fe2000001142c */
[----:B------:R-:W-:Y:S01]  /*5f80*/  IMAD R10, R3, R39, R10 ;  /* 0x00000027030a7224 */ /* 0x000fe200078e020a */
[----:B------:R-:W-:Y:S01]  /*5f90*/  IADD3 R36, PT, PT, R36, 0x1, RZ ;  /* 0x0000000124247810 */ /* 0x000fe20007ffe0ff */
[C---:B------:R-:W-:Y:S02]  /*5fa0*/  IMAD R12, R38.reuse, R12, RZ ;  /* 0x0000000c260c7224 */ /* 0x040fe400078e02ff */
[C---:B------:R-:W-:Y:S02]  /*5fb0*/  IMAD R25, R38.reuse, R29, RZ ;  /* 0x0000001d26197224 */ /* 0x040fe400078e02ff */
[C---:B------:R-:W-:Y:S01]  /*5fc0*/  IMAD R28, R38.reuse, R32, RZ ;  /* 0x00000020261c7224 */ /* 0x040fe200078e02ff */
[----:B------:R-:W-:Y:S01]  /*5fd0*/  SHF.R.S32.HI R32, RZ, 0x18, R64 ;  /* 0x00000018ff207819 */ /* 0x000fe20000011440 */
[C---:B------:R-:W-:Y:S01]  /*5fe0*/  IMAD R29, R38.reuse, R33, RZ ;  /* 0x00000021261d7224 */ /* 0x040fe200078e02ff */
[----:B------:R-:W-:Y:S01]  /*5ff0*/  I2IP.S8.S32.SAT R33, R7, R6, RZ ;  /* 0x0000000607217239 */ /* 0x000fe200000014ff */
[----:B------:R-:W-:Y:S01]  /*6000*/  IMAD R11, R41, R39, R11 ;  /* 0x00000027290b7224 */ /* 0x000fe200078e020b */
[----:B------:R-:W-:Y:S01]  /*6010*/  MOV R7, R62 ;  /* 0x0000003e00077202 */ /* 0x000fe20000000f00 */
[C---:B------:R-:W-:Y:S01]  /*6020*/  IMAD R13, R38.reuse, R13, RZ ;  /* 0x0000000d260d7224 */ /* 0x040fe200078e02ff */
[----:B------:R-:W-:Y:S01]  /*6030*/  SHF.R.S32.HI R6, RZ, 0x18, R63 ;  /* 0x00000018ff067819 */ /* 0x000fe2000001143f */
[----:B------:R-:W-:Y:S01]  /*6040*/  IMAD R14, R38, R14, RZ ;  /* 0x0000000e260e7224 */ /* 0x000fe200078e02ff */
[----:B------:R-:W-:Y:S01]  /*6050*/  I2IP.S8.S32.SAT R41, R11, R10, RZ ;  /* 0x0000000a0b297239 */ /* 0x000fe200000014ff */
[----:B------:R-:W-:Y:S01]  /*6060*/  IMAD R12, R40, R39, R12 ;  /* 0x00000027280c7224 */ /* 0x000fe200078e020c */
[----:B------:R-:W-:Y:S01]  /*6070*/  I2IP.S8.S32.SAT R40, R5, R4, R33 ;  /* 0x0000000405287239 */ /* 0x000fe20000001421 */
[----:B------:R-:W-:Y:S01]  /*6080*/  IMAD R15, R38, R15, RZ ;  /* 0x0000000f260f7224 */ /* 0x000fe200078e02ff */
[----:B------:R-:W-:Y:S01]  /*6090*/  I2IP.S8.S32.SAT R41, R9, R8, R41 ;  /* 0x0000000809297239 */ /* 0x000fe20000001429 */
[-C--:B------:R-:W-:Y:S01]  /*60a0*/  IMAD R13, R32, R39.reuse, R13 ;  /* 0x00000027200d7224 */ /* 0x080fe200078e020d */
[----:B------:R-:W-:Y:S01]  /*60b0*/  SHF.R.S32.HI R10, RZ, 0x18, R61 ;  /* 0x00000018ff0a7819 */ /* 0x000fe2000001143d */
[----:B------:R-:W-:Y:S01]  /*60c0*/  IMAD R16, R38, R16, RZ ;  /* 0x0000001026107224 */ /* 0x000fe200078e02ff */
[----:B------:R-:W-:Y:S01]  /*60d0*/  SHF.R.S32.HI R5, RZ, 0x18, R58 ;  /* 0x00000018ff057819 */ /* 0x000fe2000001143a */
[----:B------:R-:W-:Y:S01]  /*60e0*/  IMAD R14, R6, R39, R14 ;  /* 0x00000027060e7224 */ /* 0x000fe200078e020e */
[----:B------:R-:W-:Y:S01]  /*60f0*/  SHF.R.S32.HI R11, RZ, 0x18, R60 ;  /* 0x00000018ff0b7819 */ /* 0x000fe2000001143c */
[----:B------:R-:W-:Y:S01]  /*6100*/  IMAD R17, R38, R17, RZ ;  /* 0x0000001126117224 */ /* 0x000fe200078e02ff */
[----:B------:R-:W-:Y:S01]  /*6110*/  SHF.R.S32.HI R6, RZ, 0x18, R57 ;  /* 0x00000018ff067819 */ /* 0x000fe20000011439 */
[-C--:B------:R-:W-:Y:S02]  /*6120*/  IMAD R15, R42, R39.reuse, R15 ;  /* 0x000000272a0f7224 */ /* 0x080fe400078e020f */
[C---:B------:R-:W-:Y:S02]  /*6130*/  IMAD R18, R38.reuse, R18, RZ ;  /* 0x0000001226127224 */ /* 0x040fe400078e02ff */
[----:B------:R-:W-:Y:S01]  /*6140*/  IMAD R16, R7, R39, R16 ;  /* 0x0000002707107224 */ /* 0x000fe200078e0210 */
[----:B------:R-:W-:Y:S01]  /*6150*/  I2IP.S8.S32.SAT R14, R15, R14, RZ ;  /* 0x0000000e0f0e7239 */ /* 0x000fe200000014ff */
[----:B------:R-:W-:Y:S01]  /*6160*/  IMAD R19, R38, R19, RZ ;  /* 0x0000001326137224 */ /* 0x000fe200078e02ff */
[----:B------:R-:W-:Y:S01]  /*6170*/  SHF.R.S32.HI R7, RZ, 0x18, R48 ;  /* 0x00000018ff077819 */ /* 0x000fe20000011430 */
[-C--:B------:R-:W-:Y:S01]  /*6180*/  IMAD R17, R10, R39.reuse, R17 ;  /* 0x000000270a117224 */ /* 0x080fe200078e0211 */
[----:B------:R-:W-:Y:S01]  /*6190*/  I2IP.S8.S32.SAT R42, R13, R12, R14 ;  /* 0x0000000c0d2a7239 */ /* 0x000fe2000000140e */
[-C--:B------:R-:W-:Y:S02]  /*61a0*/  IMAD R18, R11, R39.reuse, R18 ;  /* 0x000000270b127224 */ /* 0x080fe400078e0212 */
[----:B------:R-:W-:Y:S02]  /*61b0*/  IMAD.MOV.U32 R4, RZ, RZ, R59 ;  /* 0x000000ffff047224 */ /* 0x000fe400078e003b */
[-C--:B------:R-:W-:Y:S02]  /*61c0*/  IMAD R19, R43, R39.reuse, R19 ;  /* 0x000000272b137224 */ /* 0x080fe400078e0213 */
[----:B------:R-:W-:Y:S02]  /*61d0*/  IMAD R3, R38, R22, RZ ;  /* 0x0000001626037224 */ /* 0x000fe400078e02ff */
[----:B------:R-:W-:Y:S01]  /*61e0*/  IMAD R0, R4, R39, R0 ;  /* 0x0000002704007224 */ /* 0x000fe200078e0200 */
[----:B------:R-:W-:Y:S01]  /*61f0*/  I2IP.S8.S32.SAT R18, R19, R18, RZ ;  /* 0x0000001213127239 */ /* 0x000fe200000014ff */
[----:B------:R-:W-:Y:S01]  /*6200*/  IMAD R23, R38, R23, RZ ;  /* 0x0000001726177224 */ /* 0x000fe200078e02ff */
[----:B------:R-:W-:Y:S01]  /*6210*/  MOV R4, R56 ;  /* 0x0000003800047202 */ /* 0x000fe20000000f00 */
[-C--:B------:R-:W-:Y:S01]  /*6220*/  IMAD R2, R5, R39.reuse, R2 ;  /* 0x0000002705027224 */ /* 0x080fe200078e0202 */
[----:B------:R-:W-:Y:S01]  /*6230*/  I2IP.S8.S32.SAT R43, R17, R16, R18 ;  /* 0x00000010112b7239 */ /* 0x000fe20000001412 */
[-C--:B------:R-:W-:Y:S01]  /*6240*/  IMAD R3, R6, R39.reuse, R3 ;  /* 0x0000002706037224 */ /* 0x080fe200078e0203 */
[----:B------:R-:W-:Y:S01]  /*6250*/  SHF.R.S32.HI R5, RZ, 0x18, R55 ;  /* 0x00000018ff057819 */ /* 0x000fe20000011437 */
[-C--:B------:R-:W-:Y:S01]  /*6260*/  IMAD R23, R44, R39.reuse, R23 ;  /* 0x000000272c177224 */ /* 0x080fe200078e0217 */
[----:B------:R-:W-:Y:S01]  /*6270*/  SHF.R.S32.HI R6, RZ, 0x18, R54 ;  /* 0x00000018ff067819 */ /* 0x000fe20000011436 */
[----:B------:R-:W-:Y:S01]  /*6280*/  IMAD R22, R38, R26, RZ ;  /* 0x0000001a26167224 */ /* 0x000fe200078e02ff */
[----:B------:R1:W-:Y:S01]  /*6290*/  STS.128 [R79+UR44+0x1200], R40 ;  /* 0x001200284f007988 */ /* 0x0003e20008000c2c */
[----:B------:R-:W-:Y:S01]  /*62a0*/  IMAD R20, R4, R39, R20 ;  /* 0x0000002704147224 */ /* 0x000fe200078e0214 */
[----:B------:R-:W-:Y:S01]  /*62b0*/  I2IP.S8.S32.SAT R3, R23, R3, RZ ;  /* 0x0000000317037239 */ /* 0x000fe200000014ff */
[----:B------:R-:W-:Y:S01]  /*62c0*/  IMAD R27, R38, R27, RZ ;  /* 0x0000001b261b7224 */ /* 0x000fe200078e02ff */
[----:B------:R-:W-:Y:S01]  /*62d0*/  MOV R4, R53 ;  /* 0x0000003500047202 */ /* 0x000fe20000000f00 */
[-C--:B------:R-:W-:Y:S01]  /*62e0*/  IMAD R21, R5, R39.reuse, R21 ;  /* 0x0000002705157224 */ /* 0x080fe200078e0215 */
[----:B------:R-:W-:Y:S01]  /*62f0*/  SHF.R.S32.HI R5, RZ, 0x18, R52 ;  /* 0x00000018ff057819 */ /* 0x000fe20000011434 */
[-C--:B------:R-:W-:Y:S01]  /*6300*/  IMAD R22, R6, R39.reuse, R22 ;  /* 0x0000002706167224 */ /* 0x080fe200078e0216 */
[----:B------:R-:W-:Y:S01]  /*6310*/  SHF.R.S32.HI R6, RZ, 0x18, R49 ;  /* 0x00000018ff067819 */ /* 0x000fe20000011431 */
[-C--:B------:R-:W-:Y:S02]  /*6320*/  IMAD R27, R45, R39.reuse, R27 ;  /* 0x000000272d1b7224 */ /* 0x080fe400078e021b */
[-C--:B------:R-:W-:Y:S01]  /*6330*/  IMAD R24, R4, R39.reuse, R24 ;  /* 0x0000002704187224 */ /* 0x080fe200078e0218 */
[----:B------:R-:W-:Y:S01]  /*6340*/  SHF.R.S32.HI R4, RZ, 0x18, R51 ;  /* 0x00000018ff047819 */ /* 0x000fe20000011433 */
[C---:B------:R-:W-:Y:S02]  /*6350*/  IMAD R26, R38.reuse, R30, RZ ;  /* 0x0000001e261a7224 */ /* 0x040fe400078e02ff */
[----:B------:R-:W-:Y:S01]  /*6360*/  IMAD R25, R5, R39, R25 ;  /* 0x0000002705197224 */ /* 0x000fe200078e0219 */
[----:B------:R-:W-:Y:S01]  /*6370*/  MOV R5, R50 ;  /* 0x0000003200057202 */ /* 0x000fe20000000f00 */
[----:B------:R-:W-:Y:S02]  /*6380*/  IMAD R31, R38, R31, RZ ;  /* 0x0000001f261f7224 */ /* 0x000fe400078e02ff */
[-C--:B------:R-:W-:Y:S01]  /*6390*/  IMAD R26, R4, R39.reuse, R26 ;  /* 0x00000027041a7224 */ /* 0x080fe200078e021a */
[----:B------:R-:W-:Y:S01]  /*63a0*/  I2IP.S8.S32.SAT R4, R2, R0, R3 ;  /* 0x0000000002047239 */ /* 0x000fe20000001403 */
[-C--:B------:R-:W-:Y:S02]  /*63b0*/  IMAD R31, R46, R39.reuse, R31 ;  /* 0x000000272e1f7224 */ /* 0x080fe400078e021f */
[-C--:B------:R-:W-:Y:S01]  /*63c0*/  IMAD R28, R5, R39.reuse, R28 ;  /* 0x00000027051c7224 */ /* 0x080fe200078e021c */
[----:B------:R-:W-:Y:S01]  /*63d0*/  I2IP.S8.S32.SAT R5, R27, R22, RZ ;  /* 0x000000161b057239 */ /* 0x000fe200000014ff */
[----:B------:R-:W-:Y:S02]  /*63e0*/  IMAD R30, R38, R34, RZ ;  /* 0x00000022261e7224 */ /* 0x000fe400078e02ff */
[----:B------:R-:W-:Y:S01]  /*63f0*/  IMAD R29, R6, R39, R29 ;  /* 0x00000027061d7224 */ /* 0x000fe200078e021d */
[----:B------:R-:W-:Y:S01]  /*6400*/  I2IP.S8.S32.SAT R6, R31, R26, RZ ;  /* 0x0000001a1f067239 */ /* 0x000fe200000014ff */
[----:B------:R-:W-:Y:S01]  /*6410*/  IMAD R35, R38, R35, RZ ;  /* 0x0000002326237224 */ /* 0x000fe200078e02ff */
[----:B------:R-:W-:Y:S01]  /*6420*/  I2IP.S8.S32.SAT R5, R21, R20, R5 ;  /* 0x0000001415057239 */ /* 0x000fe20000001405 */
[-C--:B------:R-:W-:Y:S01]  /*6430*/  IMAD R30, R7, R39.reuse, R30 ;  /* 0x00000027071e7224 */ /* 0x080fe200078e021e */
[----:B------:R-:W-:Y:S01]  /*6440*/  I2IP.S8.S32.SAT R6, R25, R24, R6 ;  /* 0x0000001819067239 */ /* 0x000fe20000001406 */
[----:B------:R-:W-:Y:S05]  /*6450*/  IMAD R35, R47, R39, R35 ;  /* 0x000000272f237224 */ /* 0x000fea00078e0223 */
[----:B------:R-:W-:Y:S04]  /*6460*/  I2IP.S8.S32.SAT R7, R35, R30, RZ ;  /* 0x0000001e23077239 */ /* 0x000fe800000014ff */
[----:B------:R-:W-:Y:S05]  /*6470*/  I2IP.S8.S32.SAT R7, R29, R28, R7 ;  /* 0x0000001c1d077239 */ /* 0x000fea0000001407 */
[----:B------:R1:W-:Y:S01]  /*6480*/  STS.128 [R78+0x1010], R4 ;  /* 0x001010044e007388 */ /* 0x0003e20000000c00 */
[----:B------:R-:W-:Y:S01]  /*6490*/  @!PT LDS RZ, [RZ] ;  /* 0x00000000fffff984 */ /* 0x000fe20000000800 */
[----:B------:R-:W-:Y:S01]  /*64a0*/  @!PT LDS RZ, [RZ] ;  /* 0x00000000fffff984 */ /* 0x000fe20000000800 */
[----:B------:R-:W-:Y:S01]  /*64b0*/  @!PT LDS RZ, [RZ] ;  /* 0x00000000fffff984 */ /* 0x000fe20000000800 */
[----:B------:R-:W-:Y:S01]  /*64c0*/  @!PT LDS RZ, [RZ] ;  /* 0x00000000fffff984 */ /* 0x000fe20000000800 */
[----:B------:R3:W-:Y:S07]  /*64d0*/  MEMBAR.ALL.CTA ;  /* 0x0000000000007992 */ /* 0x0007ee0000008000 */
[----:B---3--:R-:W3:Y:S02]  /*64e0*/  FENCE.VIEW.ASYNC.S ;  /* 0x00000000000073c6 */ /* 0x008ee40000000000 */
[----:B---3--:R-:W-:Y:S06]  /*64f0*/  BAR.SYNC.DEFER_BLOCKING 0x1, 0x80 ;  /* 0x0042000000007b1d */ /* 0x008fec0000010000 */
[----:B------:R-:W-:Y:S05]  /*6500*/  @P0 BRA `(.L_x_100) ;  /* 0x0000000000300947 */ /* 0x000fea0003800000 */
[----:B------:R-:W-:Y:S02]  /*6510*/  UIADD3 UR4, UPT, UPT, UR44, 0x1200, URZ ;  /* 0x000012002c047890 */ /* 0x000fe4000fffe0ff */
[----:B------:R-:W-:Y:S02]  /*6520*/  USHF.L.U32 UR9, UR45, 0x6, URZ ;  /* 0x000000062d097899 */ /* 0x000fe400080006ff */
[----:B------:R-:W-:Y:S02]  /*6530*/  USHF.L.U32 UR10, UR46, 0x6, URZ ;  /* 0x000000062e0a7899 */ /* 0x000fe400080006ff */
[----:B------:R-:W-:Y:S01]  /*6540*/  MOV R86, UR4 ;  /* 0x0000000400567c02 */ /* 0x000fe20008000f00 */
[----:B------:R-:W-:Y:S01]  /*6550*/  UIADD3 UR4, UP0, UPT, UR62, 0x680, URZ ;  /* 0x000006803e047890 */ /* 0x000fe2000ff1e0ff */
[----:B------:R-:W-:Y:S02]  /*6560*/  UMOV UR11, UR36 ;  /* 0x00000024000b7c82 */ /* 0x000fe40008000000 */
[----:B------:R-:W-:Y:S01]  /*6570*/  R2UR UR8, R86 ;  /* 0x00000000560872ca */ /* 0x000fe200000e0000 */
[----:B------:R-:W-:Y:S11]  /*6580*/  UIADD3.X UR5, UPT, UPT, URZ, UR63, URZ, UP0, !UPT ;  /* 0x0000003fff057290 */ /* 0x000ff600087fe4ff */
[----:B------:R-:W-:Y:S01]  /*6590*/  @!UPT UIADD3 URZ, UPT, UPT, URZ, URZ, URZ ;  /* 0x000000fffffff290 */ /* 0x000fe2000fffe0ff */
[----:B------:R3:W-:Y:S01]  /*65a0*/  UTMASTG.3D [UR8], [UR4] ;  /* 0x00000008040073b5 */ /* 0x0007e20008010000 */
[----:B------:R0:W-:Y:S01]  /*65b0*/  UTMACMDFLUSH ;  /* 0x00000000000079b7 */ /* 0x0001e20000000000 */
[----:B---3--:R-:W-:Y:S04]  /*65c0*/  DEPBAR.LE SB0, 0x0 ;  /* 0x000080000000791a */ /* 0x008fe80000000000 */
.L_x_100:
[----:B------:R-:W-:Y:S05]  /*65d0*/  BSYNC.RECONVERGENT B0 ;  /* 0x0000000000007941 */ /* 0x000fea0003800200 */
.L_x_99:
[----:B------:R-:W-:Y:S01]  /*65e0*/  BAR.SYNC.DEFER_BLOCKING 0x1, 0x80 ;  /* 0x0042000000007b1d */ /* 0x000fe20000010000 */
[----:B------:R-:W-:Y:S01]  /*65f0*/  ISETP.NE.AND P0, PT, R82, 0x2, PT ;  /* 0x000000025200780c */ /* 0x000fe20003f05270 */
[----:B------:R-:W-:Y:S01]  /*6600*/  UISETP.NE.AND UP0, UPT, UR47, URZ, UPT ;  /* 0x000000ff2f00728c */ /* 0x000fe2000bf05270 */
[----:B------:R-:W-:Y:S01]  /*6610*/  ISETP.NE.AND P1, PT, R36, 0x4, PT ;  /* 0x000000042400780c */ /* 0x000fe20003f25270 */
[----:B------:R-:W-:Y:S01]  /*6620*/  UIADD3 UR45, UPT, UPT, UR37, UR57, URZ ;  /* 0x00000039252d7290 */ /* 0x000fe2000fffe0ff */
[----:B------:R-:W-:Y:S01]  /*6630*/  SEL R2, RZ, 0x1, P0 ;  /* 0x00000001ff027807 */ /* 0x000fe20000000000 */
[----:B------:R-:W-:Y:S01]  /*6640*/  UIADD3 UR46, UPT, UPT, UR38, UR60, URZ ;  /* 0x0000003c262e7290 */ /* 0x000fe2000fffe0ff */
[----:B------:R-:W-:Y:S02]  /*6650*/  SEL R0, RZ, 0x1, P1 ;  /* 0x00000001ff007807 */ /* 0x000fe40000800000 */
[----:B------:R-:W-:Y:S02]  /*6660*/  LOP3.LUT R84, R84, R2, RZ, 0x3c, !PT ;  /* 0x0000000254547212 */ /* 0x000fe400078e3cff */
[----:B------:R-:W-:Y:S02]  /*6670*/  LOP3.LUT R85, R85, R0, RZ, 0x3c, !PT ;  /* 0x0000000055557212 */ /* 0x000fe400078e3cff */
[----:B------:R-:W-:Y:S02]  /*6680*/  SEL R82, R82, RZ, P0 ;  /* 0x000000ff52527207 */ /* 0x000fe40000000000 */
[----:B------:R-:W-:Y:S01]  /*6690*/  SEL R36, R36, RZ, P1 ;  /* 0x000000ff24247207 */ /* 0x000fe20000800000 */
[----:B------:R-:W-:Y:S01]  /*66a0*/  UMOV UR36, UR51 ;  /* 0x0000003300247c82 */ /* 0x000fe20008000000 */
[----:B------:R-:W-:Y:S05]  /*66b0*/  BRA.U UP0, `(.L_x_101) ;  /* 0xffffffe500107547 */ /* 0x000fea000b83ffff */
[----:B------:R-:W-:Y:S05]  /*66c0*/  EXIT ;  /* 0x000000000000794d */ /* 0x000fea0003800000 */
.L_x_24:
[----:B--2---:R2:W3:Y:S02]  /*66d0*/  SYNCS.PHASECHK.TRANS64.TRYWAIT P0, [R0+URZ+0xd0], R2 ;  /* 0x0000d002000075a7 */ /* 0x0044e400080011ff */
[----:B---3--:R-:W-:Y:S05]  /*66e0*/  @!P0 NANOSLEEP.SYNCS 0x989680 ;  /* 0x009896800000895d */ /* 0x008fea0003900000 */
[----:B------:R-:W3:Y:S02]  /*66f0*/  @!P0 SYNCS.PHASECHK.TRANS64 P0, [R0+URZ+0xd0], R2 ;  /* 0x0000d002000085a7 */ /* 0x000ee400080010ff */
[----:B---3--:R-:W-:Y:S05]  /*6700*/  @!P0 BRA `(.L_x_24) ;  /* 0xfffffffc00f08947 */ /* 0x008fea000383ffff */
[----:B------:R-:W-:Y:S05]  /*6710*/  BRA `(.L_x_102) ;  /* 0xffffffb000407947 */ /* 0x000fea000383ffff */
.L_x_27:
[----:B-1----:R-:W-:-:S07]  /*6720*/  MOV R0, UR33 ;  /* 0x0000002100007c02 */ /* 0x002fce0008000f00 */
.L_x_103:
[----:B-1----:R1:W2:Y:S02]  /*6730*/  SYNCS.PHASECHK.TRANS64.TRYWAIT P0, [R0+URZ+0x20], R3 ;  /* 0x00002003000075a7 */ /* 0x0022a400080011ff */
[----:B--2---:R-:W-:Y:S05]  /*6740*/  @!P0 NANOSLEEP.SYNCS 0x989680 ;  /* 0x009896800000895d */ /* 0x004fea0003900000 */
[----:B------:R-:W2:Y:S02]  /*6750*/  @!P0 SYNCS.PHASECHK.TRANS64 P0, [R0+URZ+0x20], R3 ;  /* 0x00002003000085a7 */ /* 0x000ea400080010ff */
[----:B--2---:R-:W-:Y:S05]  /*6760*/  @!P0 BRA `(.L_x_103) ;  /* 0xfffffffc00f08947 */ /* 0x004fea000383ffff */
[----:B------:R-:W-:Y:S05]  /*6770*/  BRA `(.L_x_26) ;  /* 0xffffffb000887947 */ /* 0x000fea000383ffff */
.L_x_34:
[----:B-1----:R-:W-:-:S07]  /*6780*/  MOV R0, UR17 ;  /* 0x0000001100007c02 */ /* 0x002fce0008000f00 */
.L_x_104:
[----:B-1----:R1:W2:Y:S02]  /*6790*/  SYNCS.PHASECHK.TRANS64.TRYWAIT P0, [R0+URZ+0x20], R3 ;  /* 0x00002003000075a7 */ /* 0x0022a400080011ff */
[----:B--2---:R-:W-:Y:S05]  /*67a0*/  @!P0 NANOSLEEP.SYNCS 0x989680 ;  /* 0x009896800000895d */ /* 0x004fea0003900000 */
[----:B------:R-:W2:Y:S02]  /*67b0*/  @!P0 SYNCS.PHASECHK.TRANS64 P0, [R0+URZ+0x20], R3 ;  /* 0x00002003000085a7 */ /* 0x000ea400080010ff */
[----:B--2---:R-:W-:Y:S05]  /*67c0*/  @!P0 BRA `(.L_x_104) ;  /* 0xfffffffc00f08947 */ /* 0x004fea000383ffff */
[----:B------:R-:W-:Y:S05]  /*67d0*/  BRA `(.L_x_33) ;  /* 0xffffffb400447947 */ /* 0x000fea000383ffff */
.L_x_39:
[----:B-1----:R1:W2:Y:S02]  /*67e0*/  SYNCS.PHASECHK.TRANS64.TRYWAIT P0, [R3+URZ+0x60], R0 ;  /* 0x00006000030075a7 */ /* 0x0022a400080011ff */
[----:B--2---:R-:W-:Y:S05]  /*67f0*/  @!P0 NANOSLEEP.SYNCS 0x989680 ;  /* 0x009896800000895d */ /* 0x004fea0003900000 */
[----:B------:R-:W2:Y:S02]  /*6800*/  @!P0 SYNCS.PHASECHK.TRANS64 P0, [R3+URZ+0x60], R0 ;  /* 0x00006000030085a7 */ /* 0x000ea400080010ff */
[----:B--2---:R-:W-:Y:S05]  /*6810*/  @!P0 BRA `(.L_x_39) ;  /* 0xfffffffc00f08947 */ /* 0x004fea000383ffff */
[----:B------:R-:W-:Y:S05]  /*6820*/  BRA `(.L_x_105) ;  /* 0xffffffb400e87947 */ /* 0x000fea000383ffff */
.L_x_43:
[----:B------:R-:W-:-:S07]  /*6830*/  MOV R0, UR4 ;  /* 0x0000000400007c02 */ /* 0x000fce0008000f00 */
.L_x_106:
[----:B-1----:R1:W2:Y:S02]  /*6840*/  SYNCS.PHASECHK.TRANS64.TRYWAIT P0, [R0+URZ], R2 ;  /* 0x00000002000075a7 */ /* 0x0022a400080011ff */
[----:B--2---:R-:W-:Y:S05]  /*6850*/  @!P0 NANOSLEEP.SYNCS 0x989680 ;  /* 0x009896800000895d */ /* 0x004fea0003900000 */
[----:B------:R-:W2:Y:S02]  /*6860*/  @!P0 SYNCS.PHASECHK.TRANS64 P0, [R0+URZ], R2 ;  /* 0x00000002000085a7 */ /* 0x000ea400080010ff */
[----:B--2---:R-:W-:Y:S05]  /*6870*/  @!P0 BRA `(.L_x_106) ;  /* 0xfffffffc00f08947 */ /* 0x004fea000383ffff */
[----:B------:R-:W-:Y:S05]  /*6880*/  BRA `(.L_x_107) ;  /* 0xffffffbc008c7947 */ /* 0x000fea000383ffff */
.L_x_44:
[----:B------:R-:W-:-:S07]  /*6890*/  MOV R0, UR5 ;  /* 0x0000000500007c02 */ /* 0x000fce0008000f00 */
.L_x_108:
[----:B-1----:R1:W2:Y:S02]  /*68a0*/  SYNCS.PHASECHK.TRANS64.TRYWAIT P0, [R0+URZ], R3 ;  /* 0x00000003000075a7 */ /* 0x0022a400080011ff */
[----:B--2---:R-:W-:Y:S05]  /*68b0*/  @!P0 NANOSLEEP.SYNCS 0x989680 ;  /* 0x009896800000895d */ /* 0x004fea0003900000 */
[----:B------:R-:W2:Y:S02]  /*68c0*/  @!P0 SYNCS.PHASECHK.TRANS64 P0, [R0+URZ], R3 ;  /* 0x00000003000085a7 */ /* 0x000ea400080010ff */
[----:B--2---:R-:W-:Y:S05]  /*68d0*/  @!P0 BRA `(.L_x_108) ;  /* 0xfffffffc00f08947 */ /* 0x004fea000383ffff */
[----:B------:R-:W-:Y:S05]  /*68e0*/  BRA `(.L_x_109) ;  /* 0xffffffbc00987947 */ /* 0x000fea000383ffff */
.L_x_45:
[----:B------:R-:W-:-:S07]  /*68f0*/  MOV R0, UR5 ;  /* 0x0000000500007c02 */ /* 0x000fce0008000f00 */
.L_x_110:
[----:B-1----:R1:W2:Y:S02]  /*6900*/  SYNCS.PHASECHK.TRANS64.TRYWAIT P0, [R0+URZ], R3 ;  /* 0x00000003000075a7 */ /* 0x0022a400080011ff */
[----:B--2---:R-:W-:Y:S05]  /*6910*/  @!P0 NANOSLEEP.SYNCS 0x989680 ;  /* 0x009896800000895d */ /* 0x004fea0003900000 */
[----:B------:R-:W2:Y:S02]  /*6920*/  @!P0 SYNCS.PHASECHK.TRANS64 P0, [R0+URZ], R3 ;  /* 0x00000003000085a7 */ /* 0x000ea400080010ff */
[----:B--2---:R-:W-:Y:S05]  /*6930*/  @!P0 BRA `(.L_x_110) ;  /* 0xfffffffc00f08947 */ /* 0x004fea000383ffff */
[----:B------:R-:W-:Y:S05]  /*6940*/  BRA `(.L_x_111) ;  /* 0xffffffbc00a47947 */ /* 0x000fea000383ffff */
.L_x_48:
[----:B-1----:R1:W2:Y:S02]  /*6950*/  SYNCS.PHASECHK.TRANS64.TRYWAIT P0, [R2+URZ+0xc0], R4 ;  /* 0x0000c004020075a7 */ /* 0x0022a400080011ff */
[----:B--2---:R-:W-:Y:S05]  /*6960*/  @!P0 NANOSLEEP.SYNCS 0x989680 ;  /* 0x009896800000895d */ /* 0x004fea0003900000 */
[----:B------:R-:W2:Y:S02]  /*6970*/  @!P0 SYNCS.PHASECHK.TRANS64 P0, [R2+URZ+0xc0], R4 ;  /* 0x0000c004020085a7 */ /* 0x000ea400080010ff */
[----:B--2---:R-:W-:Y:S05]  /*6980*/  @!P0 BRA `(.L_x_48) ;  /* 0xfffffffc00f08947 */ /* 0x004fea000383ffff */
[----:B------:R-:W-:Y:S05]  /*6990*/  BRA `(.L_x_112) ;  /* 0xffffffc000007947 */ /* 0x000fea000383ffff */
.L_x_49:
[----:B------:R-:W-:-:S07]  /*69a0*/  MOV R2, UR4 ;  /* 0x0000000400027c02 */ /* 0x000fce0008000f00 */
.L_x_113:
[----:B-1----:R1:W2:Y:S02]  /*69b0*/  SYNCS.PHASECHK.TRANS64.TRYWAIT P0, [R2+URZ+0x70], R5 ;  /* 0x00007005020075a7 */ /* 0x0022a400080011ff */
[----:B--2---:R-:W-:Y:S05]  /*69c0*/  @!P0 NANOSLEEP.SYNCS 0x989680 ;  /* 0x009896800000895d */ /* 0x004fea0003900000 */
[----:B------:R-:W2:Y:S02]  /*69d0*/  @!P0 SYNCS.PHASECHK.TRANS64 P0, [R2+URZ+0x70], R5 ;  /* 0x00007005020085a7 */ /* 0x000ea400080010ff */
[----:B--2---:R-:W-:Y:S05]  /*69e0*/  @!P0 BRA `(.L_x_113) ;  /* 0xfffffffc00f08947 */ /* 0x004fea000383ffff */
[----:B------:R-:W-:Y:S05]  /*69f0*/  BRA `(.L_x_114) ;  /* 0xffffffc000107947 */ /* 0x000fea000383ffff */
.L_x_50:
[----:B-1----:R1:W2:Y:S02]  /*6a00*/  SYNCS.PHASECHK.TRANS64.TRYWAIT P1, [R2+URZ+0x60], R4 ;  /* 0x00006004020075a7 */ /* 0x0022a400080211ff */
[----:B--2---:R-:W-:Y:S05]  /*6a10*/  @!P1 NANOSLEEP.SYNCS 0x989680 ;  /* 0x009896800000995d */ /* 0x004fea0003900000 */
[----:B------:R-:W2:Y:S02]  /*6a20*/  @!P1 SYNCS.PHASECHK.TRANS64 P1, [R2+URZ+0x60], R4 ;  /* 0x00006004020095a7 */ /* 0x000ea400080210ff */
[----:B--2---:R-:W-:Y:S05]  /*6a30*/  @!P1 BRA `(.L_x_50) ;  /* 0xfffffffc00f09947 */ /* 0x004fea000383ffff */
[----:B------:R-:W-:Y:S05]  /*6a40*/  BRA `(.L_x_115) ;  /* 0xffffffc000407947 */ /* 0x000fea000383ffff */
.L_x_53:
[----:B------:R-:W-:-:S07]  /*6a50*/  MOV R0, UR4 ;  /* 0x0000000400007c02 */ /* 0x000fce0008000f00 */
.L_x_116:
[----:B-1----:R1:W2:Y:S02]  /*6a60*/  SYNCS.PHASECHK.TRANS64.TRYWAIT P0, [R0+URZ+0x70], R2 ;  /* 0x00007002000075a7 */ /* 0x0022a400080011ff */
[----:B--2---:R-:W-:Y:S05]  /*6a70*/  @!P0 NANOSLEEP.SYNCS 0x989680 ;  /* 0x009896800000895d */ /* 0x004fea0003900000 */
[----:B------:R-:W2:Y:S02]  /*6a80*/  @!P0 SYNCS.PHASECHK.TRANS64 P0, [R0+URZ+0x70], R2 ;  /* 0x00007002000085a7 */ /* 0x000ea400080010ff */
[----:B--2---:R-:W-:Y:S05]  /*6a90*/  @!P0 BRA `(.L_x_116) ;  /* 0xfffffffc00f08947 */ /* 0x004fea000383ffff */
[----:B------:R-:W-:Y:S05]  /*6aa0*/  BRA `(.L_x_52) ;  /* 0xffffffc000947947 */ /* 0x000fea000383ffff */
.L_x_60:
[----:B-1----:R1:W2:Y:S02]  /*6ab0*/  SYNCS.PHASECHK.TRANS64.TRYWAIT P1, [R0+URZ+0x60], R2 ;  /* 0x00006002000075a7 */ /* 0x0022a400080211ff */
[----:B--2---:R-:W-:Y:S05]  /*6ac0*/  @!P1 NANOSLEEP.SYNCS 0x989680 ;  /* 0x009896800000995d */ /* 0x004fea0003900000 */
[----:B------:R-:W2:Y:S02]  /*6ad0*/  @!P1 SYNCS.PHASECHK.TRANS64 P1, [R0+URZ+0x60], R2 ;  /* 0x00006002000095a7 */ /* 0x000ea400080210ff */
[----:B--2---:R-:W-:Y:S05]  /*6ae0*/  @!P1 BRA `(.L_x_60) ;  /* 0xfffffffc00f09947 */ /* 0x004fea000383ffff */
[----:B------:R-:W-:Y:S05]  /*6af0*/  BRA `(.L_x_117) ;  /* 0xffffffc400f07947 */ /* 0x000fea000383ffff */
.L_x_61:
[----:B------:R-:W-:-:S07]  /*6b00*/  MOV R2, UR19 ;  /* 0x0000001300027c02 */ /* 0x000fce0008000f00 */
.L_x_118:
[----:B-1----:R1:W2:Y:S02]  /*6b10*/  SYNCS.PHASECHK.TRANS64.TRYWAIT P0, [R2+URZ+0xa0], R0 ;  /* 0x0000a000020075a7 */ /* 0x0022a400080011ff */
[----:B--2---:R-:W-:Y:S05]  /*6b20*/  @!P0 NANOSLEEP.SYNCS 0x989680 ;  /* 0x009896800000895d */ /* 0x004fea0003900000 */
[----:B------:R-:W2:Y:S02]  /*6b30*/  @!P0 SYNCS.PHASECHK.TRANS64 P0, [R2+URZ+0xa0], R0 ;  /* 0x0000a000020085a7 */ /* 0x000ea400080010ff */
[----:B--2---:R-:W-:Y:S05]  /*6b40*/  @!P0 BRA `(.L_x_118) ;  /* 0xfffffffc00f08947 */ /* 0x004fea000383ffff */
[----:B------:R-:W-:Y:S05]  /*6b50*/  BRA `(.L_x_119) ;  /* 0xffffffc800247947 */ /* 0x000fea000383ffff */
.L_x_64:
[----:B------:R-:W-:Y:S07]  /*6b60*/  MOV R0, UR6 ;  /* 0x0000000600007c02 */ /* 0x000fee0008000f00 */
.L_x_120:
[----:B-1----:R1:W2:Y:S02]  /*6b70*/  SYNCS.PHASECHK.TRANS64.TRYWAIT P0, [R0+URZ], R2 ;  /* 0x00000002000075a7 */ /* 0x0022a400080011ff */
[----:B--2---:R-:W-:Y:S05]  /*6b80*/  @!P0 NANOSLEEP.SYNCS 0x989680 ;  /* 0x009896800000895d */ /* 0x004fea0003900000 */
[----:B------:R-:W2:Y:S02]  /*6b90*/  @!P0 SYNCS.PHASECHK.TRANS64 P0, [R0+URZ], R2 ;  /* 0x00000002000085a7 */ /* 0x000ea400080010ff */
[----:B--2---:R-:W-:Y:S05]  /*6ba0*/  @!P0 BRA `(.L_x_120) ;  /* 0xfffffffc00f08947 */ /* 0x004fea000383ffff */
[----:B------:R-:W-:Y:S05]  /*6bb0*/  BRA `(.L_x_63) ;  /* 0xffffffc8005c7947 */ /* 0x000fea000383ffff */
.L_x_67:
[----:B------:R-:W-:-:S07]  /*6bc0*/  MOV R0, UR4 ;  /* 0x0000000400007c02 */ /* 0x000fce0008000f00 */
.L_x_121:
[----:B--2---:R2:W4:Y:S02]  /*6bd0*/  SYNCS.PHASECHK.TRANS64.TRYWAIT P0, [R0+URZ], R2 ;  /* 0x00000002000075a7 */ /* 0x00452400080011ff */
[----:B----4-:R-:W-:Y:S05]  /*6be0*/  @!P0 NANOSLEEP.SYNCS 0x989680 ;  /* 0x009896800000895d */ /* 0x010fea0003900000 */
[----:B------:R-:W4:Y:S02]  /*6bf0*/  @!P0 SYNCS.PHASECHK.TRANS64 P0, [R0+URZ], R2 ;  /* 0x00000002000085a7 */ /* 0x000f2400080010ff */
[----:B----4-:R-:W-:Y:S05]  /*6c00*/  @!P0 BRA `(.L_x_121) ;  /* 0xfffffffc00f08947 */ /* 0x010fea000383ffff */
[----:B------:R-:W-:Y:S05]  /*6c10*/  BRA `(.L_x_122) ;  /* 0xffffffc800fc7947 */ /* 0x000fea000383ffff */
.L_x_68:
[----:B------:R-:W-:-:S07]  /*6c20*/  MOV R0, UR5 ;  /* 0x0000000500007c02 */ /* 0x000fce0008000f00 */
.L_x_123:
[----:B-1----:R1:W2:Y:S02]  /*6c30*/  SYNCS.PHASECHK.TRANS64.TRYWAIT P0, [R0+URZ], R3 ;  /* 0x00000003000075a7 */ /* 0x0022a400080011ff */
[----:B--2---:R-:W-:Y:S05]  /*6c40*/  @!P0 NANOSLEEP.SYNCS 0x989680 ;  /* 0x009896800000895d */ /* 0x004fea0003900000 */
[----:B------:R-:W2:Y:S02]  /*6c50*/  @!P0 SYNCS.PHASECHK.TRANS64 P0, [R0+URZ], R3 ;  /* 0x00000003000085a7 */ /* 0x000ea400080010ff */
[----:B--2---:R-:W-:Y:S05]  /*6c60*/  @!P0 BRA `(.L_x_123) ;  /* 0xfffffffc00f08947 */ /* 0x004fea000383ffff */
[----:B------:R-:W-:Y:S05]  /*6c70*/  BRA `(.L_x_124) ;  /* 0xffffffcc00087947 */ /* 0x000fea000383ffff */
.L_x_69:
[----:B------:R-:W-:-:S07]  /*6c80*/  MOV R0, UR5 ;  /* 0x0000000500007c02 */ /* 0x000fce0008000f00 */
.L_x_125:
[----:B-1----:R1:W2:Y:S02]  /*6c90*/  SYNCS.PHASECHK.TRANS64.TRYWAIT P0, [R0+URZ], R3 ;  /* 0x00000003000075a7 */ /* 0x0022a400080011ff */
[----:B--2---:R-:W-:Y:S05]  /*6ca0*/  @!P0 NANOSLEEP.SYNCS 0x989680 ;  /* 0x009896800000895d */ /* 0x004fea0003900000 */
[----:B------:R-:W2:Y:S02]  /*6cb0*/  @!P0 SYNCS.PHASECHK.TRANS64 P0, [R0+URZ], R3 ;  /* 0x00000003000085a7 */ /* 0x000ea400080010ff */
[----:B--2---:R-:W-:Y:S05]  /*6cc0*/  @!P0 BRA `(.L_x_125) ;  /* 0xfffffffc00f08947 */ /* 0x004fea000383ffff */
[----:B------:R-:W-:Y:S05]  /*6cd0*/  BRA `(.L_x_126) ;  /* 0xffffffcc00147947 */ /* 0x000fea000383ffff */
.L_x_70:
[----:B-1----:R-:W-:-:S07]  /*6ce0*/  MOV R0, UR4 ;  /* 0x0000000400007c02 */ /* 0x002fce0008000f00 */
.L_x_127:
[----:B-1----:R1:W2:Y:S02]  /*6cf0*/  SYNCS.PHASECHK.TRANS64.TRYWAIT P0, [R0+URZ], R2 ;  /* 0x00000002000075a7 */ /* 0x0022a400080011ff */
[----:B--2---:R-:W-:Y:S05]  /*6d00*/  @!P0 NANOSLEEP.SYNCS 0x989680 ;  /* 0x009896800000895d */ /* 0x004fea0003900000 */
[----:B------:R-:W2:Y:S02]  /*6d10*/  @!P0 SYNCS.PHASECHK.TRANS64 P0, [R0+URZ], R2 ;  /* 0x00000002000085a7 */ /* 0x000ea400080010ff */
[----:B--2---:R-:W-:Y:S05]  /*6d20*/  @!P0 BRA `(.L_x_127) ;  /* 0xfffffffc00f08947 */ /* 0x004fea000383ffff */
[----:B------:R-:W-:Y:S05]  /*6d30*/  BRA `(.L_x_128) ;  /* 0xffffffcc00207947 */ /* 0x000fea000383ffff */
.L_x_75:
[----:B--2---:R2:W3:Y:S02]  /*6d40*/  SYNCS.PHASECHK.TRANS64.TRYWAIT P0, [R12+URZ+0x60], R0 ;  /* 0x000060000c0075a7 */ /* 0x0044e400080011ff */
[----:B---3--:R-:W-:Y:S05]  /*6d50*/  @!P0 NANOSLEEP.SYNCS 0x989680 ;  /* 0x009896800000895d */ /* 0x008fea0003900000 */
[----:B------:R-:W3:Y:S02]  /*6d60*/  @!P0 SYNCS.PHASECHK.TRANS64 P0, [R12+URZ+0x60], R0 ;  /* 0x000060000c0085a7 */ /* 0x000ee400080010ff */
[----:B---3--:R-:W-:Y:S05]  /*6d70*/  @!P0 BRA `(.L_x_75) ;  /* 0xfffffffc00f08947 */ /* 0x008fea000383ffff */
[----:B------:R-:W-:Y:S05]  /*6d80*/  BRA `(.L_x_129) ;  /* 0xffffffd000347947 */ /* 0x000fea000383ffff */
.L_x_78:
[----:B-1----:R-:W-:Y:S07]  /*6d90*/  MOV R0, UR17 ;  /* 0x0000001100007c02 */ /* 0x002fee0008000f00 */
.L_x_130:
[----:B-1----:R1:W2:Y:S02]  /*6da0*/  SYNCS.PHASECHK.TRANS64.TRYWAIT P2, [R0+URZ+0x58], R8 ;  /* 0x00005808000075a7 */ /* 0x0022a400080411ff */
[----:B--2---:R-:W-:Y:S05]  /*6db0*/  @!P2 NANOSLEEP.SYNCS 0x989680 ;  /* 0x009896800000a95d */ /* 0x004fea0003900000 */
[----:B------:R-:W2:Y:S02]  /*6dc0*/  @!P2 SYNCS.PHASECHK.TRANS64 P2, [R0+URZ+0x58], R8 ;  /* 0x000058080000a5a7 */ /* 0x000ea400080410ff */
[----:B--2---:R-:W-:Y:S05]  /*6dd0*/  @!P2 BRA `(.L_x_130) ;  /* 0xfffffffc00f0a947 */ /* 0x004fea000383ffff */
[----:B------:R-:W-:Y:S05]  /*6de0*/  BRA `(.L_x_77) ;  /* 0xffffffd400947947 */ /* 0x000fea000383ffff */
.L_x_81:
[----:B-1----:R-:W-:Y:S07]  /*6df0*/  MOV R0, UR17 ;  /* 0x0000001100007c02 */ /* 0x002fee0008000f00 */
.L_x_131:
[----:B-1----:R1:W2:Y:S02]  /*6e00*/  SYNCS.PHASECHK.TRANS64.TRYWAIT P0, [R0+URZ+0x48], R6 ;  /* 0x00004806000075a7 */ /* 0x0022a400080011ff */
[----:B--2---:R-:W-:Y:S05]  /*6e10*/  @!P0 NANOSLEEP.SYNCS 0x989680 ;  /* 0x009896800000895d */ /* 0x004fea0003900000 */
[----:B------:R-:W2:Y:S02]  /*6e20*/  @!P0 SYNCS.PHASECHK.TRANS64 P0, [R0+URZ+0x48], R6 ;  /* 0x00004806000085a7 */ /* 0x000ea400080010ff */
[----:B--2---:R-:W-:Y:S05]  /*6e30*/  @!P0 BRA `(.L_x_131) ;  /* 0xfffffffc00f08947 */ /* 0x004fea000383ffff */
[----:B------:R-:W-:Y:S05]  /*6e40*/  BRA `(.L_x_132) ;  /* 0xffffffd400e47947 */ /* 0x000fea000383ffff */
.L_x_84:
[----:B---3--:R3:W1:Y:S02]  /*6e50*/  SYNCS.PHASECHK.TRANS64.TRYWAIT P0, [R3+URZ+0x60], R0 ;  /* 0x00006000030075a7 */ /* 0x00866400080011ff */
[----:B-1----:R-:W-:Y:S05]  /*6e60*/  @!P0 NANOSLEEP.SYNCS 0x989680 ;  /* 0x009896800000895d */ /* 0x002fea0003900000 */
[----:B------:R-:W1:Y:S02]  /*6e70*/  @!P0 SYNCS.PHASECHK.TRANS64 P0, [R3+URZ+0x60], R0 ;  /* 0x00006000030085a7 */ /* 0x000e6400080010ff */
[----:B-1----:R-:W-:Y:S05]  /*6e80*/  @!P0 BRA `(.L_x_84) ;  /* 0xfffffffc00f08947 */ /* 0x002fea000383ffff */
[----:B------:R-:W-:Y:S05]  /*6e90*/  BRA `(.L_x_133) ;  /* 0xffffffdc002c7947 */ /* 0x000fea000383ffff */
.L_x_95:
[----:B-1----:R-:W-:Y:S04]  /*6ea0*/  MOV R0, UR44 ;  /* 0x0000002c00007c02 */ /* 0x002fe80008000f00 */
[----:B------:R1:W2:Y:S03]  /*6eb0*/  SYNCS.PHASECHK.TRANS64.TRYWAIT P1, [R0+URZ+0x40], R4 ;  /* 0x00004004000075a7 */ /* 0x0002a600080211ff */
[----:B--2---:R-:W-:Y:S05]  /*6ec0*/  @!P1 NANOSLEEP.SYNCS 0x989680 ;  /* 0x009896800000995d */ /* 0x004fea0003900000 */
[----:B------:R-:W2:Y:S02]  /*6ed0*/  @!P1 SYNCS.PHASECHK.TRANS64 P1, [R0+URZ+0x40], R4 ;  /* 0x00004004000095a7 */ /* 0x000ea400080210ff */
[----:B--2---:R-:W-:Y:S05]  /*6ee0*/  @!P1 BRA `(.L_x_95) ;  /* 0xfffffffc00ec9947 */ /* 0x004fea000383ffff */
[----:B------:R-:W-:Y:S05]  /*6ef0*/  BRA `(.L_x_94) ;  /* 0xffffffe8007c7947 */ /* 0x000fea000383ffff */
.L_x_97:
[----:B------:R1:W1:Y:S02]  /*6f00*/  SYNCS.PHASECHK.TRANS64.TRYWAIT P1, [R16+URZ+0x80], R3 ;  /* 0x00008003100075a7 */ /* 0x00026400080211ff */
[----:B-1----:R-:W-:Y:S05]  /*6f10*/  @!P1 NANOSLEEP.SYNCS 0x989680 ;  /* 0x009896800000995d */ /* 0x002fea0003900000 */
[----:B------:R-:W1:Y:S02]  /*6f20*/  @!P1 SYNCS.PHASECHK.TRANS64 P1, [R16+URZ+0x80], R3 ;  /* 0x00008003100095a7 */ /* 0x000e6400080210ff */
[----:B-1----:R-:W-:Y:S05]  /*6f30*/  @!P1 BRA `(.L_x_97) ;  /* 0xfffffffc00f09947 */ /* 0x002fea000383ffff */
[----:B------:R-:W-:Y:S05]  /*6f40*/  BRA `(.L_x_96) ;  /* 0xffffffe800b87947 */ /* 0x000fea000383ffff */
        .weak           $__internal_0_$__cuda_sm10x_tcgen05_guardrail_trap_col_being_dealloced_not_returned_by_alloc
        .type           $__internal_0_$__cuda_sm10x_tcgen05_guardrail_trap_col_being_dealloced_not_returned_by_alloc,@function
        .size           $__internal_0_$__cuda_sm10x_tcgen05_guardrail_trap_col_being_dealloced_not_returned_by_alloc,($__internal_1_$__cuda_sm10x_tcgen05_guardrail_trap_phase_invalid_during_alloc - $__internal_0_$__cuda_sm10x_tcgen05_guardrail_trap_col_being_dealloced_not_returned_by_alloc)
$__internal_0_$__cuda_sm10x_tcgen05_guardrail_trap_col_being_dealloced_not_returned_by_alloc:
[----:B------:R-:W-:Y:S05]  /*6f50*/  BPT.TRAP 0x1 ;  /* 0x000000040000795c */ /* 0x000fea0000300000 */
[----:B------:R-:W-:-:S04]  /*6f60*/  HFMA2 R3, -RZ, RZ, 0, 0 ;  /* 0x00000000ff037431 */ /* 0x000fc800000001ff */
[----:B------:R-:W-:Y:S05]  /*6f70*/  RET.REL.NODEC R2 `(_ZN7cutlass13device_kernelINS_4gemm6kernel13GemmUniversalIN4cute5tupleIJiiiiEEENS1_10collective13CollectiveMmaINS1_35MainloopSm100TmaUmmaWarpSpecializedILi4ELi2ELi4ENS5_IJNS4_1CILi1EEENSA_ILi2EEESB_EEEEENS5_IJNSA_ILi64EEESF_NSA_ILi32EEEEEEaNS5_IJlSB_lEEEaSI_NS4_8TiledMMAINS4_8MMA_AtomIJNS4_15SM100_MMA_S8_SSIaaiLi64ELi64ELNS4_4UMMA5MajorE0ELSN_0ELNSM_8SaturateE0EEEEEENS4_6LayoutINS5_IJSB_SB_SB_EEENS5_IJNSA_ILi0EEEST_ST_EEEEENS5_IJNS4_10UnderscoreESW_SW_EEEEENS4_23SM90_TMA_LOAD_MULTICASTENS4_14ComposedLayoutINS4_7SwizzleILi1ELi4ELi3EEENS4_18smem_ptr_flag_bitsILi8EEENSR_INS5_IJNSA_ILi8EEESG_EEENS5_IJSG_SB_EEEEEEEvNS4_8identityENS4_13SM90_TMA_LOADES19_vS1A_EENS_8epilogue10collective18CollectiveEpilogueINS1D_23Sm100TmaWarpSpecializedILi1ELi1ELi32ELb0ELb0EEEJSH_NS5_IJNSR_ISF_SB_EES1I_EEEaSI_aSI_NS1D_6fusion15FusionCallbacksIS1H_NS1K_17LinearCombinationIaiaiLNS_15FloatRoundStyleE2EEESH_S1J_JEEENS4_5SM1004TMEM4LOAD26SM100_TMEM_LOAD_16dp32b32xES1B_NS10_INS11_ILi2ELi4ELi3EEES14_NSR_INS5_IJS15_SF_EEENS5_IJSF_SB_EEEEEEENS4_39AutoVectorizingCopyWithAssumedAlignmentILi128EEENS4_14SM90_TMA_STOREES1Y_S20_S20_EEEvvEEEEvNT_6ParamsE) ;  /* 0xffffff9002207950 */ /* 0x000fea0003c3ffff */
        .weak           $__internal_1_$__cuda_sm10x_tcgen05_guardrail_trap_phase_invalid_during_alloc
        .type           $__internal_1_$__cuda_sm10x_tcgen05_guardrail_trap_phase_invalid_during_alloc,@function
        .size           $__internal_1_$__cuda_sm10x_tcgen05_guardrail_trap_phase_invalid_during_alloc,($__internal_2_$__cuda_sm10x_tcgen05_guardrail_trap_unallocated_columns_being_dealloced - $__internal_1_$__cuda_sm10x_tcgen05_guardrail_trap_phase_invalid_during_alloc)
$__internal_1_$__cuda_sm10x_tcgen05_guardrail_trap_phase_invalid_during_alloc:
[----:B------:R-:W-:Y:S05]  /*6f80*/  BPT.TRAP 0x1 ;  /* 0x000000040000795c */ /* 0x000fea0000300000 */
[----:B------:R-:W-:-:S04]  /*6f90*/  MOV R5, 0x0 ;  /* 0x0000000000057802 */ /* 0x000fc80000000f00 */
[----:B------:R-:W-:Y:S05]  /*6fa0*/  RET.REL.NODEC R4 `(_ZN7cutlass13device_kernelINS_4gemm6kernel13GemmUniversalIN4cute5tupleIJiiiiEEENS1_10collective13CollectiveMmaINS1_35MainloopSm100TmaUmmaWarpSpecializedILi4ELi2ELi4ENS5_IJNS4_1CILi1EEENSA_ILi2EEESB_EEEEENS5_IJNSA_ILi64EEESF_NSA_ILi32EEEEEEaNS5_IJlSB_lEEEaSI_NS4_8TiledMMAINS4_8MMA_AtomIJNS4_15SM100_MMA_S8_SSIaaiLi64ELi64ELNS4_4UMMA5MajorE0ELSN_0ELNSM_8SaturateE0EEEEEENS4_6LayoutINS5_IJSB_SB_SB_EEENS5_IJNSA_ILi0EEEST_ST_EEEEENS5_IJNS4_10UnderscoreESW_SW_EEEEENS4_23SM90_TMA_LOAD_MULTICASTENS4_14ComposedLayoutINS4_7SwizzleILi1ELi4ELi3EEENS4_18smem_ptr_flag_bitsILi8EEENSR_INS5_IJNSA_ILi8EEESG_EEENS5_IJSG_SB_EEEEEEEvNS4_8identityENS4_13SM90_TMA_LOADES19_vS1A_EENS_8epilogue10collective18CollectiveEpilogueINS1D_23Sm100TmaWarpSpecializedILi1ELi1ELi32ELb0ELb0EEEJSH_NS5_IJNSR_ISF_SB_EES1I_EEEaSI_aSI_NS1D_6fusion15FusionCallbacksIS1H_NS1K_17LinearCombinationIaiaiLNS_15FloatRoundStyleE2EEESH_S1J_JEEENS4_5SM1004TMEM4LOAD26SM100_TMEM_LOAD_16dp32b32xES1B_NS10_INS11_ILi2ELi4ELi3EEES14_NSR_INS5_IJS15_SF_EEENS5_IJSF_SB_EEEEEEENS4_39AutoVectorizingCopyWithAssumedAlignmentILi128EEENS4_14SM90_TMA_STOREES1Y_S20_S20_EEEvvEEEEvNT_6ParamsE) ;  /* 0xffffff9004147950 */ /* 0x000fea0003c3ffff */
        .weak           $__internal_2_$__cuda_sm10x_tcgen05_guardrail_trap_unallocated_columns_being_dealloced
        .type           $__internal_2_$__cuda_sm10x_tcgen05_guardrail_trap_unallocated_columns_being_dealloced,@function
        .size           $__internal_2_$__cuda_sm10x_tcgen05_guardrail_trap_unallocated_columns_being_dealloced,(.L_x_135 - $__internal_2_$__cuda_sm10x_tcgen05_guardrail_trap_unallocated_columns_being_dealloced)
$__internal_2_$__cuda_sm10x_tcgen05_guardrail_trap_unallocated_columns_being_dealloced:
[----:B------:R-:W-:Y:S05]  /*6fb0*/  BPT.TRAP 0x1 ;  /* 0x000000040000795c */ /* 0x000fea0000300000 */
[----:B------:R-:W-:-:S04]  /*6fc0*/  HFMA2 R3, -RZ, RZ, 0, 0 ;  /* 0x00000000ff037431 */ /* 0x000fc800000001ff */
[----:B------:R-:W-:Y:S05]  /*6fd0*/  RET.REL.NODEC R2 `(_ZN7cutlass13device_kernelINS_4gemm6kernel13GemmUniversalIN4cute5tupleIJiiiiEEENS1_10collective13CollectiveMmaINS1_35MainloopSm100TmaUmmaWarpSpecializedILi4ELi2ELi4ENS5_IJNS4_1CILi1EEENSA_ILi2EEESB_EEEEENS5_IJNSA_ILi64EEESF_NSA_ILi32EEEEEEaNS5_IJlSB_lEEEaSI_NS4_8TiledMMAINS4_8MMA_AtomIJNS4_15SM100_MMA_S8_SSIaaiLi64ELi64ELNS4_4UMMA5MajorE0ELSN_0ELNSM_8SaturateE0EEEEEENS4_6LayoutINS5_IJSB_SB_SB_EEENS5_IJNSA_ILi0EEEST_ST_EEEEENS5_IJNS4_10UnderscoreESW_SW_EEEEENS4_23SM90_TMA_LOAD_MULTICASTENS4_14ComposedLayoutINS4_7SwizzleILi1ELi4ELi3EEENS4_18smem_ptr_flag_bitsILi8EEENSR_INS5_IJNSA_ILi8EEESG_EEENS5_IJSG_SB_EEEEEEEvNS4_8identityENS4_13SM90_TMA_LOADES19_vS1A_EENS_8epilogue10collective18CollectiveEpilogueINS1D_23Sm100TmaWarpSpecializedILi1ELi1ELi32ELb0ELb0EEEJSH_NS5_IJNSR_ISF_SB_EES1I_EEEaSI_aSI_NS1D_6fusion15FusionCallbacksIS1H_NS1K_17LinearCombinationIaiaiLNS_15FloatRoundStyleE2EEESH_S1J_JEEENS4_5SM1004TMEM4LOAD26SM100_TMEM_LOAD_16dp32b32xES1B_NS10_INS11_ILi2ELi4ELi3EEES14_NSR_INS5_IJS15_SF_EEENS5_IJSF_SB_EEEEEEENS4_39AutoVectorizingCopyWithAssumedAlignmentILi128EEENS4_14SM90_TMA_STOREES1Y_S20_S20_EEEvvEEEEvNT_6ParamsE) ;  /* 0xffffff9002087950 */ /* 0x000fea0003c3ffff */
.L_x_134:
[----:B------:R-:W-:-:S00]  /*6fe0*/  BRA `(.L_x_134) ;  /* 0xfffffffc00fc7947 */ /* 0x000fc0000383ffff */
[----:B------:R-:W-:-:S00]  /*6ff0*/  NOP ;  /* 0x0000000000007918 */ /* 0x000fc00000000000 */
        /* <DEDUP_REMOVED lines=8> */
.L_x_135:


//--------------------- .nv.global.init           --------------------------
	.section	.nv.global.init,"aw",@progbits
.nv.global.init:
	.type		$str$27,@object
	.size		$str$27,($str$28 - $str$27)
$str$27:
        /*0000*/ 	.byte	0x28, 0x61, 0x64, 0x64, 0x72, 0x65, 0x73, 0x73, 0x20, 0x26, 0x20, 0x6d, 0x61, 0x73, 0x6b, 0x29
        /*0010*/ 	.byte	0x20, 0x3d, 0x3d, 0x20, 0x30, 0x00
	.type		$str$28,@object
	.size		$str$28,($str$26 - $str$28)
$str$28:
        /*0016*/ 	.byte	0x2f, 0x74, 0x6d, 0x70, 0x2f, 0x63, 0x75, 0x74, 0x6c, 0x61, 0x73, 0x73, 0x5f, 0x73, 0x77, 0x65
        /*0026*/ 	.byte	0x65, 0x70, 0x5f, 0x73, 0x72, 0x63, 0x2f, 0x69, 0x6e, 0x63, 0x6c, 0x75, 0x64, 0x65, 0x2f, 0x63
        /*0036*/ 	.byte	0x75, 0x74, 0x65, 0x2f, 0x70, 0x6f, 0x69, 0x6e, 0x74, 0x65, 0x72, 0x5f, 0x66, 0x6c, 0x61, 0x67
        /*0046*/ 	.byte	0x67, 0x65, 0x64, 0x2e, 0x68, 0x70, 0x70, 0x00
	.type		$str$26,@object
	.size		$str$26,($str$25 - $str$26)
$str$26:
        /*004e*/ 	.byte	0x2f, 0x74, 0x6d, 0x70, 0x2f, 0x63, 0x75, 0x74, 0x6c, 0x61, 0x73, 0x73, 0x5f, 0x73, 0x77, 0x65
        /*005e*/ 	.byte	0x65, 0x70, 0x5f, 0x73, 0x72, 0x63, 0x2f, 0x69, 0x6e, 0x63, 0x6c, 0x75, 0x64, 0x65, 0x2f, 0x63
        /*006e*/ 	.byte	0x75, 0x74, 0x65, 0x2f, 0x61, 0x74, 0x6f, 0x6d, 0x2f, 0x63, 0x6f, 0x70, 0x79, 0x5f, 0x74, 0x72
        /*007e*/ 	.byte	0x61, 0x69, 0x74, 0x73, 0x5f, 0x73, 0x6d, 0x31, 0x30, 0x30, 0x2e, 0x68, 0x70, 0x70, 0x00
	.type		$str$25,@object
	.size		$str$25,(__unnamed_1 - $str$25)
$str$25:
        /*008d*/ 	.byte	0x28, 0x28, 0x75, 0x69, 0x6e, 0x74, 0x33, 0x32, 0x5f, 0x74, 0x28, 0x74, 0x68, 0x72, 0x65, 0x61
        /*009d*/ 	.byte	0x64, 0x49, 0x64, 0x78, 0x2e, 0x78, 0x29, 0x20, 0x2f, 0x20, 0x33, 0x32, 0x29, 0x20, 0x25, 0x20
        /*00ad*/ 	.byte	0x34, 0x29, 0x20, 0x3d, 0x3d, 0x20, 0x28, 0x28, 0x28, 0x74, 0x6d, 0x65, 0x6d, 0x5f, 0x61, 0x64
        /*00bd*/ 	.byte	0x64, 0x72, 0x20, 0x3e, 0x3e, 0x20, 0x31, 0x36, 0x29, 0x20, 0x2f, 0x20, 0x33, 0x32, 0x29, 0x20
        /*00cd*/ 	.byte	0x25, 0x20, 0x34, 0x29, 0x00
	.type		__unnamed_1,@object
	.size		__unnamed_1,(__unnamed_2 - __unnamed_1)
__unnamed_1:
        /*00d2*/ 	.byte	0x61, 0x75, 0x74, 0x6f, 0x20, 0x63, 0x75, 0x74, 0x65, 0x3a, 0x3a, 0x61, 0x73, 0x5f, 0x70, 0x6f
        /* <DEDUP_REMOVED lines=24> */
        /*0262*/ 	.byte	0x00
	.type		__unnamed_2,@object
	.size		__unnamed_2,(.L_2 - __unnamed_2)
__unnamed_2:
        /* <DEDUP_REMOVED lines=41> */
.L_2:


//--------------------- .nv.shared._ZN7cutlass13device_kernelINS_4gemm6kernel13GemmUniversalIN4cute5tupleIJiiiiEEENS1_10collective13CollectiveMmaINS1_35MainloopSm100TmaUmmaWarpSpecializedILi4ELi2ELi4ENS5_IJNS4_1CILi1EEENSA_ILi2EEESB_EEEEENS5_IJNSA_ILi64EEESF_NSA_ILi32EEEEEEaNS5_IJlSB_lEEEaSI_NS4_8TiledMMAINS4_8MMA_AtomIJNS4_15SM100_MMA_S8_SSIaaiLi64ELi64ELNS4_4UMMA5MajorE0ELSN_0ELNSM_8SaturateE0EEEEEENS4_6LayoutINS5_IJSB_SB_SB_EEENS5_IJNSA_ILi0EEEST_ST_EEEEENS5_IJNS4_10UnderscoreESW_SW_EEEEENS4_23SM90_TMA_LOAD_MULTICASTENS4_14ComposedLayoutINS4_7SwizzleILi1ELi4ELi3EEENS4_18smem_ptr_flag_bitsILi8EEENSR_INS5_IJNSA_ILi8EEESG_EEENS5_IJSG_SB_EEEEEEEvNS4_8identityENS4_13SM90_TMA_LOADES19_vS1A_EENS_8epilogue10collective18CollectiveEpilogueINS1D_23Sm100TmaWarpSpecializedILi1ELi1ELi32ELb0ELb0EEEJSH_NS5_IJNSR_ISF_SB_EES1I_EEEaSI_aSI_NS1D_6fusion15FusionCallbacksIS1H_NS1K_17LinearCombinationIaiaiLNS_15FloatRoundStyleE2EEESH_S1J_JEEENS4_5SM1004TMEM4LOAD26SM100_TMEM_LOAD_16dp32b32xES1B_NS10_INS11_ILi2ELi4ELi3EEES14_NSR_INS5_IJS15_SF_EEENS5_IJSF_SB_EEEEEEENS4_39AutoVectorizingCopyWithAssumedAlignmentILi128EEENS4_14SM90_TMA_STOREES1Y_S20_S20_EEEvvEEEEvNT_6ParamsE --------------------------
	.section	.nv.shared._ZN7cutlass13device_kernelINS_4gemm6kernel13GemmUniversalIN4cute5tupleIJiiiiEEENS1_10collective13CollectiveMmaINS1_35MainloopSm100TmaUmmaWarpSpecializedILi4ELi2ELi4ENS5_IJNS4_1CILi1EEENSA_ILi2EEESB_EEEEENS5_IJNSA_ILi64EEESF_NSA_ILi32EEEEEEaNS5_IJlSB_lEEEaSI_NS4_8TiledMMAINS4_8MMA_AtomIJNS4_15SM100_MMA_S8_SSIaaiLi64ELi64ELNS4_4UMMA5MajorE0ELSN_0ELNSM_8SaturateE0EEEEEENS4_6LayoutINS5_IJSB_SB_SB_EEENS5_IJNSA_ILi0EEEST_ST_EEEEENS5_IJNS4_10UnderscoreESW_SW_EEEEENS4_23SM90_TMA_LOAD_MULTICASTENS4_14ComposedLayoutINS4_7SwizzleILi1ELi4ELi3EEENS4_18smem_ptr_flag_bitsILi8EEENSR_INS5_IJNSA_ILi8EEESG_EEENS5_IJSG_SB_EEEEEEEvNS4_8identityENS4_13SM90_TMA_LOADES19_vS1A_EENS_8epilogue10collective18CollectiveEpilogueINS1D_23Sm100TmaWarpSpecializedILi1ELi1ELi32ELb0ELb0EEEJSH_NS5_IJNSR_ISF_SB_EES1I_EEEaSI_aSI_NS1D_6fusion15FusionCallbacksIS1H_NS1K_17LinearCombinationIaiaiLNS_15FloatRoundStyleE2EEESH_S1J_JEEENS4_5SM1004TMEM4LOAD26SM100_TMEM_LOAD_16dp32b32xES1B_NS10_INS11_ILi2ELi4ELi3EEES14_NSR_INS5_IJS15_SF_EEENS5_IJSF_SB_EEEEEEENS4_39AutoVectorizingCopyWithAssumedAlignmentILi128EEENS4_14SM90_TMA_STOREES1Y_S20_S20_EEEvvEEEEvNT_6ParamsE,"aw",@nobits
	.sectionflags	@""
	.align	16
	.zero		1024


//--------------------- .nv.shared.reserved.0     --------------------------
	.section	.nv.shared.reserved.0,"aw",@nobits
	.weak		__nv_reservedSMEM_offset_0_alias
	.size		__nv_reservedSMEM_offset_0_alias, 0, 64
	.other		__nv_reservedSMEM_offset_0_alias,@"STO_CUDA_RESERVED_SHARED STV_DEFAULT"
__nv_reservedSMEM_offset_0_alias:
	.zero		0
.nv.shared.reserved.0:
	.zero		64
	.weak		__nv_reservedSMEM_tcgen05_partition
	.type		__nv_reservedSMEM_tcgen05_partition,@object
	.size		__nv_reservedSMEM_tcgen05_partition,(.L_0 - __nv_reservedSMEM_tcgen05_partition)
__nv_reservedSMEM_tcgen05_partition:
	.zero		32
.L_0:


//--------------------- .nv.global                --------------------------
	.section	.nv.global,"aw",@nobits
.nv.global:
	.type		_ZN39_INTERNAL_61eacb0b_4_k_cu_5942ec80_95634cute1_E,@object
	.size		_ZN39_INTERNAL_61eacb0b_4_k_cu_5942ec80_95634cute1_E,(_ZN39_INTERNAL_61eacb0b_4_k_cu_5942ec80_95634cuda3std3__45__cpo6cbeginE - _ZN39_INTERNAL_61eacb0b_4_k_cu_5942ec80_95634cute1_E)
_ZN39_INTERNAL_61eacb0b_4_k_cu_5942ec80_95634cute1_E:
	.zero		1
	.type		_ZN39_INTERNAL_61eacb0b_4_k_cu_5942ec80_95634cuda3std3__45__cpo6cbeginE,@object
	.size		_ZN39_INTERNAL_61eacb0b_4_k_cu_5942ec80_95634cuda3std3__45__cpo6cbeginE,(_ZN39_INTERNAL_61eacb0b_4_k_cu_5942ec80_95634cuda3std3__48in_placeE - _ZN39_INTERNAL_61eacb0b_4_k_cu_5942ec80_95634cuda3std3__45__cpo6cbeginE)
_ZN39_INTERNAL_61eacb0b_4_k_cu_5942ec80_95634cuda3std3__45__cpo6cbeginE:
	.zero		1
	.type		_ZN39_INTERNAL_61eacb0b_4_k_cu_5942ec80_95634cuda3std3__48in_placeE,@object
	.size		_ZN39_INTERNAL_61eacb0b_4_k_cu_5942ec80_95634cuda3std3__48in_placeE,(_ZN39_INTERNAL_61eacb0b_4_k_cu_5942ec80_95634cuda3std6ranges3__45__cpo9iter_moveE - _ZN39_INTERNAL_61eacb0b_4_k_cu_5942ec80_95634cuda3std3__48in_placeE)
_ZN39_INTERNAL_61eacb0b_4_k_cu_5942ec80_95634cuda3std3__48in_placeE:
	.zero		1
	.type		_ZN39_INTERNAL_61eacb0b_4_k_cu_5942ec80_95634cuda3std6ranges3__45__cpo9iter_moveE,@object
	.size		_ZN39_INTERNAL_61eacb0b_4_k_cu_5942ec80_95634cuda3std6ranges3__45__cpo9iter_moveE,(_ZN39_INTERNAL_61eacb0b_4_k_cu_5942ec80_95634cuda3std3__45__cpo5beginE - _ZN39_INTERNAL_61eacb0b_4_k_cu_5942ec80_95634cuda3std6ranges3__45__cpo9iter_moveE)
_ZN39_INTERNAL_61eacb0b_4_k_cu_5942ec80_95634cuda3std6ranges3__45__cpo9iter_moveE:
	.zero		1
	.type		_ZN39_INTERNAL_61eacb0b_4_k_cu_5942ec80_95634cuda3std3__45__cpo5beginE,@object
	.size		_ZN39_INTERNAL_61eacb0b_4_k_cu_5942ec80_95634cuda3std3__45__cpo5beginE,(_ZN39_INTERNAL_61eacb0b_4_k_cu_5942ec80_95634cuda3std3__441_GLOBAL__N__61eacb0b_4_k_cu_5942ec80_95636ignoreE - _ZN39_INTERNAL_61eacb0b_4_k_cu_5942ec80_95634cuda3std3__45__cpo5beginE)
_ZN39_INTERNAL_61eacb0b_4_k_cu_5942ec80_95634cuda3std3__45__cpo5beginE:
	.zero		1
	.type		_ZN39_INTERNAL_61eacb0b_4_k_cu_5942ec80_95634cuda3std3__441_GLOBAL__N__61eacb0b_4_k_cu_5942ec80_95636ignoreE,@object
	.size		_ZN39_INTERNAL_61eacb0b_4_k_cu_5942ec80_95634cuda3std3__441_GLOBAL__N__61eacb0b_4_k_cu_5942ec80_95636ignoreE,(_ZN39_INTERNAL_61eacb0b_4_k_cu_5942ec80_95634cute7productE - _ZN39_INTERNAL_61eacb0b_4_k_cu_5942ec80_95634cuda3std3__441_GLOBAL__N__61eacb0b_4_k_cu_5942ec80_95636ignoreE)
_ZN39_INTERNAL_61eacb0b_4_k_cu_5942ec80_95634cuda3std3__441_GLOBAL__N__61eacb0b_4_k_cu_5942ec80_95636ignoreE:
	.zero		1
	.type		_ZN39_INTERNAL_61eacb0b_4_k_cu_5942ec80_95634cute7productE,@object
	.size		_ZN39_INTERNAL_61eacb0b_4_k_cu_5942ec80_95634cute7productE,(_ZN39_INTERNAL_61eacb0b_4_k_cu_5942ec80_95634cuda3std3__45__cpo3endE - _ZN39_INTERNAL_61eacb0b_4_k_cu_5942ec80_95634cute7productE)
_ZN39_INTERNAL_61eacb0b_4_k_cu_5942ec80_95634cute7productE:
	.zero		1
	.type		_ZN39_INTERNAL_61eacb0b_4_k_cu_5942ec80_95634cuda3std3__45__cpo3endE,@object
	.size		_ZN39_INTERNAL_61eacb0b_4_k_cu_5942ec80_95634cuda3std3__45__cpo3endE,(_ZN39_INTERNAL_61eacb0b_4_k_cu_5942ec80_95634cuda3std3__419piecewise_constructE - _ZN39_INTERNAL_61eacb0b_4_k_cu_5942ec80_95634cuda3std3__45__cpo3endE)
_ZN39_INTERNAL_61eacb0b_4_k_cu_5942ec80_95634cuda3std3__45__cpo3endE:
	.zero		1
	.type		_ZN39_INTERNAL_61eacb0b_4_k_cu_5942ec80_95634cuda3std3__419piecewise_constructE,@object
	.size		_ZN39_INTERNAL_61eacb0b_4_k_cu_5942ec80_95634cuda3std3__419piecewise_constructE,(_ZN39_INTERNAL_61eacb0b_4_k_cu_5942ec80_95634cuda3std3__45__cpo4cendE - _ZN39_INTERNAL_61eacb0b_4_k_cu_5942ec80_95634cuda3std3__419piecewise_constructE)
_ZN39_INTERNAL_61eacb0b_4_k_cu_5942ec80_95634cuda3std3__419piecewise_constructE:
	.zero		1
	.type		_ZN39_INTERNAL_61eacb0b_4_k_cu_5942ec80_95634cuda3std3__45__cpo4cendE,@object
	.size		_ZN39_INTERNAL_61eacb0b_4_k_cu_5942ec80_95634cuda3std3__45__cpo4cendE,(_ZN39_INTERNAL_61eacb0b_4_k_cu_5942ec80_95634cuda3std6ranges3__45__cpo4swapE - _ZN39_INTERNAL_61eacb0b_4_k_cu_5942ec80_95634cuda3std3__45__cpo4cendE)
_ZN39_INTERNAL_61eacb0b_4_k_cu_5942ec80_95634cuda3std3__45__cpo4cendE:
	.zero		1
	.type		_ZN39_INTERNAL_61eacb0b_4_k_cu_5942ec80_95634cuda3std6ranges3__45__cpo4swapE,@object
	.size		_ZN39_INTERNAL_61eacb0b_4_k_cu_5942ec80_95634cuda3std6ranges3__45__cpo4swapE,(.L_10 - _ZN39_INTERNAL_61eacb0b_4_k_cu_5942ec80_95634cuda3std6ranges3__45__cpo4swapE)
_ZN39_INTERNAL_61eacb0b_4_k_cu_5942ec80_95634cuda3std6ranges3__45__cpo4swapE:
	.zero		1
.L_10:


//--------------------- .nv.constant0._ZN7cutlass13device_kernelINS_4gemm6kernel13GemmUniversalIN4cute5tupleIJiiiiEEENS1_10collective13CollectiveMmaINS1_35MainloopSm100TmaUmmaWarpSpecializedILi4ELi2ELi4ENS5_IJNS4_1CILi1EEENSA_ILi2EEESB_EEEEENS5_IJNSA_ILi64EEESF_NSA_ILi32EEEEEEaNS5_IJlSB_lEEEaSI_NS4_8TiledMMAINS4_8MMA_AtomIJNS4_15SM100_MMA_S8_SSIaaiLi64ELi64ELNS4_4UMMA5MajorE0ELSN_0ELNSM_8SaturateE0EEEEEENS4_6LayoutINS5_IJSB_SB_SB_EEENS5_IJNSA_ILi0EEEST_ST_EEEEENS5_IJNS4_10UnderscoreESW_SW_EEEEENS4_23SM90_TMA_LOAD_MULTICASTENS4_14ComposedLayoutINS4_7SwizzleILi1ELi4ELi3EEENS4_18smem_ptr_flag_bitsILi8EEENSR_INS5_IJNSA_ILi8EEESG_EEENS5_IJSG_SB_EEEEEEEvNS4_8identityENS4_13SM90_TMA_LOADES19_vS1A_EENS_8epilogue10collective18CollectiveEpilogueINS1D_23Sm100TmaWarpSpecializedILi1ELi1ELi32ELb0ELb0EEEJSH_NS5_IJNSR_ISF_SB_EES1I_EEEaSI_aSI_NS1D_6fusion15FusionCallbacksIS1H_NS1K_17LinearCombinationIaiaiLNS_15FloatRoundStyleE2EEESH_S1J_JEEENS4_5SM1004TMEM4LOAD26SM100_TMEM_LOAD_16dp32b32xES1B_NS10_INS11_ILi2ELi4ELi3EEES14_NSR_INS5_IJS15_SF_EEENS5_IJSF_SB_EEEEEEENS4_39AutoVectorizingCopyWithAssumedAlignmentILi128EEENS4_14SM90_TMA_STOREES1Y_S20_S20_EEEvvEEEEvNT_6ParamsE --------------------------
	.section	.nv.constant0._ZN7cutlass13device_kernelINS_4gemm6kernel13GemmUniversalIN4cute5tupleIJiiiiEEENS1_10collective13CollectiveMmaINS1_35MainloopSm100TmaUmmaWarpSpecializedILi4ELi2ELi4ENS5_IJNS4_1CILi1EEENSA_ILi2EEESB_EEEEENS5_IJNSA_ILi64EEESF_NSA_ILi32EEEEEEaNS5_IJlSB_lEEEaSI_NS4_8TiledMMAINS4_8MMA_AtomIJNS4_15SM100_MMA_S8_SSIaaiLi64ELi64ELNS4_4UMMA5MajorE0ELSN_0ELNSM_8SaturateE0EEEEEENS4_6LayoutINS5_IJSB_SB_SB_EEENS5_IJNSA_ILi0EEEST_ST_EEEEENS5_IJNS4_10UnderscoreESW_SW_EEEEENS4_23SM90_TMA_LOAD_MULTICASTENS4_14ComposedLayoutINS4_7SwizzleILi1ELi4ELi3EEENS4_18smem_ptr_flag_bitsILi8EEENSR_INS5_IJNSA_ILi8EEESG_EEENS5_IJSG_SB_EEEEEEEvNS4_8identityENS4_13SM90_TMA_LOADES19_vS1A_EENS_8epilogue10collective18CollectiveEpilogueINS1D_23Sm100TmaWarpSpecializedILi1ELi1ELi32ELb0ELb0EEEJSH_NS5_IJNSR_ISF_SB_EES1I_EEEaSI_aSI_NS1D_6fusion15FusionCallbacksIS1H_NS1K_17LinearCombinationIaiaiLNS_15FloatRoundStyleE2EEESH_S1J_JEEENS4_5SM1004TMEM4LOAD26SM100_TMEM_LOAD_16dp32b32xES1B_NS10_INS11_ILi2ELi4ELi3EEES14_NSR_INS5_IJS15_SF_EEENS5_IJSF_SB_EEEEEEENS4_39AutoVectorizingCopyWithAssumedAlignmentILi128EEENS4_14SM90_TMA_STOREES1Y_S20_S20_EEEvvEEEEvNT_6ParamsE,"a",@progbits
	.sectionflags	@""
	.align	4
.nv.constant0._ZN7cutlass13device_kernelINS_4gemm6kernel13GemmUniversalIN4cute5tupleIJiiiiEEENS1_10collective13CollectiveMmaINS1_35MainloopSm100TmaUmmaWarpSpecializedILi4ELi2ELi4ENS5_IJNS4_1CILi1EEENSA_ILi2EEESB_EEEEENS5_IJNSA_ILi64EEESF_NSA_ILi32EEEEEEaNS5_IJlSB_lEEEaSI_NS4_8TiledMMAINS4_8MMA_AtomIJNS4_15SM100_MMA_S8_SSIaaiLi64ELi64ELNS4_4UMMA5MajorE0ELSN_0ELNSM_8SaturateE0EEEEEENS4_6LayoutINS5_IJSB_SB_SB_EEENS5_IJNSA_ILi0EEEST_ST_EEEEENS5_IJNS4_10UnderscoreESW_SW_EEEEENS4_23SM90_TMA_LOAD_MULTICASTENS4_14ComposedLayoutINS4_7SwizzleILi1ELi4ELi3EEENS4_18smem_ptr_flag_bitsILi8EEENSR_INS5_IJNSA_ILi8EEESG_EEENS5_IJSG_SB_EEEEEEEvNS4_8identityENS4_13SM90_TMA_LOADES19_vS1A_EENS_8epilogue10collective18CollectiveEpilogueINS1D_23Sm100TmaWarpSpecializedILi1ELi1ELi32ELb0ELb0EEEJSH_NS5_IJNSR_ISF_SB_EES1I_EEEaSI_aSI_NS1D_6fusion15FusionCallbacksIS1H_NS1K_17LinearCombinationIaiaiLNS_15FloatRoundStyleE2EEESH_S1J_JEEENS4_5SM1004TMEM4LOAD26SM100_TMEM_LOAD_16dp32b32xES1B_NS10_INS11_ILi2ELi4ELi3EEES14_NSR_INS5_IJS15_SF_EEENS5_IJSF_SB_EEEEEEENS4_39AutoVectorizingCopyWithAssumedAlignmentILi128EEENS4_14SM90_TMA_STOREES1Y_S20_S20_EEEvvEEEEvNT_6ParamsE:
	.zero		2944


//--------------------- SYMBOLS --------------------------

	.type		.nv.reservedSmem.offset0,@object
	.size		.nv.reservedSmem.offset0,0x4
	.type		.nv.reservedSmem.cap,@object
	.size		.nv.reservedSmem.cap,0x4
	.type		__assertfail,@function
